	.target	sm_100a

	.elftype	@"ET_EXEC"


//--------------------- .note.nv.tkinfo           --------------------------
	.section	.note.nv.tkinfo,"",@"SHT_NOTE"
	.sectionflags	@"SHF_NOTE_NV_TKINFO"
	.tkinfo
        /*0018*/ 	.word	0x00000002
        /*0030*/ 	.string	""
        /*0030*/ 	.string	"ptxas"
        /*0030*/ 	.string	"Cuda compilation tools, release 13.0, V13.0.88"
        /*0030*/ 	.string	"Build cuda_13.0.r13.0/compiler.36424714_0"
        /*0030*/ 	.string	"-arch sm_100a -m 64 "



//--------------------- .note.nv.cuinfo           --------------------------
	.section	.note.nv.cuinfo,"",@"SHT_NOTE"
	.sectionflags	@"SHF_NOTE_NV_CUINFO"
        /*0018*/ 	.short	0x0002
        /*001a*/ 	.short	0x0064
        /*001c*/ 	.short	0x0082
	.zero		2


//--------------------- .nv.info                  --------------------------
	.section	.nv.info,"",@"SHT_CUDA_INFO"
	.align	4


	//----- nvinfo : EIATTR_REGCOUNT
	.align		4
        /*0000*/ 	.byte	0x04, 0x2f
        /*0002*/ 	.short	(.L_19 - .L_18)
	.align		4
.L_18:
        /*0004*/ 	.word	index@(_ZN7cutlass13device_kernelINS_4gemm6kernel13GemmUniversalIN4cute5tupleIJiiiiEEENS1_10collective13CollectiveMmaINS1_35MainloopSm100TmaUmmaWarpSpecializedILi36ELi2ELi4ENS5_IJNS4_1CILi2EEENSA_ILi1EEESC_EEEEENS5_IJNSA_ILi128EEENSA_ILi64EEESG_EEENS_12float_e4m3_tENS5_IJlSC_lEEESI_SJ_NS4_8TiledMMAINS4_8MMA_AtomIJNS4_10MMA_TraitsINS4_25SM100_MMA_F8F6F4_2x1SM_SSEJSI_SI_fSF_SG_NS4_17integral_constantINS4_4UMMA5MajorELSQ_0EEESR_NSO_INSP_7ScaleInELSS_0EEEST_EEEEEENS4_6LayoutINS5_IJSC_SC_SC_EEENS5_IJNSA_ILi0EEESY_SY_EEEEENS5_IJNS4_10UnderscoreES11_S11_EEEEENS4_18SM100_TMA_2SM_LOADENS4_14ComposedLayoutINS4_7SwizzleILi2ELi4ELi3EEENS4_18smem_ptr_flag_bitsILi8EEENSW_INS5_IJNSA_ILi8EEESG_EEENS5_IJSG_SC_EEEEEEEvNS4_8identityES14_S1E_vS1F_EENS_8epilogue10collective18CollectiveEpilogueINS1H_23Sm100TmaWarpSpecializedILi1ELi1ELi32ELb0ELb0EEEJNS5_IJSG_SG_SG_EEENS5_IJNSW_ISG_SC_EES1N_EEESI_SJ_SI_SJ_NS1H_6fusion15FusionCallbacksIS1L_NS1P_23LinCombPerRowBiasEltActINS1H_6thread4ReLuESI_fSI_SI_fLi16ELNS_15FloatRoundStyleE2EEES1M_S1O_JEEENS4_5SM1004TMEM4LOAD26SM100_TMEM_LOAD_32dp32b32xENS4_13SM90_TMA_LOADES1E_NS4_39AutoVectorizingCopyWithAssumedAlignmentILi128EEENS4_14SM90_TMA_STOREES1E_S23_S23_EEEvvEEEEvNT_6ParamsE)
        /*0008*/ 	.word	0x00000070


	//----- nvinfo : EIATTR_FRAME_SIZE
	.align		4
.L_19:
        /*000c*/ 	.byte	0x04, 0x11
        /*000e*/ 	.short	(.L_21 - .L_20)
	.align		4
.L_20:
        /*0010*/ 	.word	index@($__internal_2_$__cuda_sm10x_tcgen05_guardrail_trap_unallocated_columns_being_dealloced)
        /*0014*/ 	.word	0x00000000


	//----- nvinfo : EIATTR_FRAME_SIZE
	.align		4
.L_21:
        /*0018*/ 	.byte	0x04, 0x11
        /*001a*/ 	.short	(.L_23 - .L_22)
	.align		4
.L_22:
        /*001c*/ 	.word	index@($__internal_1_$__cuda_sm10x_tcgen05_guardrail_trap_phase_invalid_during_alloc)
        /*0020*/ 	.word	0x00000000


	//----- nvinfo : EIATTR_FRAME_SIZE
	.align		4
.L_23:
        /*0024*/ 	.byte	0x04, 0x11
        /*0026*/ 	.short	(.L_25 - .L_24)
	.align		4
.L_24:
        /*0028*/ 	.word	index@($__internal_0_$__cuda_sm10x_tcgen05_guardrail_trap_col_being_dealloced_not_returned_by_alloc)
        /*002c*/ 	.word	0x00000000


	//----- nvinfo : EIATTR_FRAME_SIZE
	.align		4
.L_25:
        /*0030*/ 	.byte	0x04, 0x11
        /*0032*/ 	.short	(.L_27 - .L_26)
	.align		4
.L_26:
        /*0034*/ 	.word	index@(_ZN7cutlass13device_kernelINS_4gemm6kernel13GemmUniversalIN4cute5tupleIJiiiiEEENS1_10collective13CollectiveMmaINS1_35MainloopSm100TmaUmmaWarpSpecializedILi36ELi2ELi4ENS5_IJNS4_1CILi2EEENSA_ILi1EEESC_EEEEENS5_IJNSA_ILi128EEENSA_ILi64EEESG_EEENS_12float_e4m3_tENS5_IJlSC_lEEESI_SJ_NS4_8TiledMMAINS4_8MMA_AtomIJNS4_10MMA_TraitsINS4_25SM100_MMA_F8F6F4_2x1SM_SSEJSI_SI_fSF_SG_NS4_17integral_constantINS4_4UMMA5MajorELSQ_0EEESR_NSO_INSP_7ScaleInELSS_0EEEST_EEEEEENS4_6LayoutINS5_IJSC_SC_SC_EEENS5_IJNSA_ILi0EEESY_SY_EEEEENS5_IJNS4_10UnderscoreES11_S11_EEEEENS4_18SM100_TMA_2SM_LOADENS4_14ComposedLayoutINS4_7SwizzleILi2ELi4ELi3EEENS4_18smem_ptr_flag_bitsILi8EEENSW_INS5_IJNSA_ILi8EEESG_EEENS5_IJSG_SC_EEEEEEEvNS4_8identityES14_S1E_vS1F_EENS_8epilogue10collective18CollectiveEpilogueINS1H_23Sm100TmaWarpSpecializedILi1ELi1ELi32ELb0ELb0EEEJNS5_IJSG_SG_SG_EEENS5_IJNSW_ISG_SC_EES1N_EEESI_SJ_SI_SJ_NS1H_6fusion15FusionCallbacksIS1L_NS1P_23LinCombPerRowBiasEltActINS1H_6thread4ReLuESI_fSI_SI_fLi16ELNS_15FloatRoundStyleE2EEES1M_S1O_JEEENS4_5SM1004TMEM4LOAD26SM100_TMEM_LOAD_32dp32b32xENS4_13SM90_TMA_LOADES1E_NS4_39AutoVectorizingCopyWithAssumedAlignmentILi128EEENS4_14SM90_TMA_STOREES1E_S23_S23_EEEvvEEEEvNT_6ParamsE)
        /*0038*/ 	.word	0x00000000


	//----- nvinfo : EIATTR_MIN_STACK_SIZE
	.align		4
.L_27:
        /*003c*/ 	.byte	0x04, 0x12
        /*003e*/ 	.short	(.L_29 - .L_28)
	.align		4
.L_28:
        /*0040*/ 	.word	index@(_ZN7cutlass13device_kernelINS_4gemm6kernel13GemmUniversalIN4cute5tupleIJiiiiEEENS1_10collective13CollectiveMmaINS1_35MainloopSm100TmaUmmaWarpSpecializedILi36ELi2ELi4ENS5_IJNS4_1CILi2EEENSA_ILi1EEESC_EEEEENS5_IJNSA_ILi128EEENSA_ILi64EEESG_EEENS_12float_e4m3_tENS5_IJlSC_lEEESI_SJ_NS4_8TiledMMAINS4_8MMA_AtomIJNS4_10MMA_TraitsINS4_25SM100_MMA_F8F6F4_2x1SM_SSEJSI_SI_fSF_SG_NS4_17integral_constantINS4_4UMMA5MajorELSQ_0EEESR_NSO_INSP_7ScaleInELSS_0EEEST_EEEEEENS4_6LayoutINS5_IJSC_SC_SC_EEENS5_IJNSA_ILi0EEESY_SY_EEEEENS5_IJNS4_10UnderscoreES11_S11_EEEEENS4_18SM100_TMA_2SM_LOADENS4_14ComposedLayoutINS4_7SwizzleILi2ELi4ELi3EEENS4_18smem_ptr_flag_bitsILi8EEENSW_INS5_IJNSA_ILi8EEESG_EEENS5_IJSG_SC_EEEEEEEvNS4_8identityES14_S1E_vS1F_EENS_8epilogue10collective18CollectiveEpilogueINS1H_23Sm100TmaWarpSpecializedILi1ELi1ELi32ELb0ELb0EEEJNS5_IJSG_SG_SG_EEENS5_IJNSW_ISG_SC_EES1N_EEESI_SJ_SI_SJ_NS1H_6fusion15FusionCallbacksIS1L_NS1P_23LinCombPerRowBiasEltActINS1H_6thread4ReLuESI_fSI_SI_fLi16ELNS_15FloatRoundStyleE2EEES1M_S1O_JEEENS4_5SM1004TMEM4LOAD26SM100_TMEM_LOAD_32dp32b32xENS4_13SM90_TMA_LOADES1E_NS4_39AutoVectorizingCopyWithAssumedAlignmentILi128EEENS4_14SM90_TMA_STOREES1E_S23_S23_EEEvvEEEEvNT_6ParamsE)
        /*0044*/ 	.word	0x00000000
.L_29:


//--------------------- .nv.compat                --------------------------
	.section	.nv.compat,"",@"SHT_CUDA_COMPAT_INFO"
	.align	4
        /*0000*/ 	.byte	0x02, 0x09, 0x01, 0x00, 0x02, 0x02, 0x02, 0x00, 0x02, 0x05, 0x05, 0x00, 0x03, 0x07, 0x01, 0x01
        /*0010*/ 	.byte	0x02, 0x03, 0x01, 0x00, 0x02, 0x06, 0x01, 0x00, 0x04, 0x0b, 0x08, 0x00, 0x09, 0x00, 0x00, 0x00
        /*0020*/ 	.byte	0x00, 0x00, 0x00, 0x00


//--------------------- .nv.info._ZN7cutlass13device_kernelINS_4gemm6kernel13GemmUniversalIN4cute5tupleIJiiiiEEENS1_10collective13CollectiveMmaINS1_35MainloopSm100TmaUmmaWarpSpecializedILi36ELi2ELi4ENS5_IJNS4_1CILi2EEENSA_ILi1EEESC_EEEEENS5_IJNSA_ILi128EEENSA_ILi64EEESG_EEENS_12float_e4m3_tENS5_IJlSC_lEEESI_SJ_NS4_8TiledMMAINS4_8MMA_AtomIJNS4_10MMA_TraitsINS4_25SM100_MMA_F8F6F4_2x1SM_SSEJSI_SI_fSF_SG_NS4_17integral_constantINS4_4UMMA5MajorELSQ_0EEESR_NSO_INSP_7ScaleInELSS_0EEEST_EEEEEENS4_6LayoutINS5_IJSC_SC_SC_EEENS5_IJNSA_ILi0EEESY_SY_EEEEENS5_IJNS4_10UnderscoreES11_S11_EEEEENS4_18SM100_TMA_2SM_LOADENS4_14ComposedLayoutINS4_7SwizzleILi2ELi4ELi3EEENS4_18smem_ptr_flag_bitsILi8EEENSW_INS5_IJNSA_ILi8EEESG_EEENS5_IJSG_SC_EEEEEEEvNS4_8identityES14_S1E_vS1F_EENS_8epilogue10collective18CollectiveEpilogueINS1H_23Sm100TmaWarpSpecializedILi1ELi1ELi32ELb0ELb0EEEJNS5_IJSG_SG_SG_EEENS5_IJNSW_ISG_SC_EES1N_EEESI_SJ_SI_SJ_NS1H_6fusion15FusionCallbacksIS1L_NS1P_23LinCombPerRowBiasEltActINS1H_6thread4ReLuESI_fSI_SI_fLi16ELNS_15FloatRoundStyleE2EEES1M_S1O_JEEENS4_5SM1004TMEM4LOAD26SM100_TMEM_LOAD_32dp32b32xENS4_13SM90_TMA_LOADES1E_NS4_39AutoVectorizingCopyWithAssumedAlignmentILi128EEENS4_14SM90_TMA_STOREES1E_S23_S23_EEEvvEEEEvNT_6ParamsE --------------------------
	.section	.nv.info._ZN7cutlass13device_kernelINS_4gemm6kernel13GemmUniversalIN4cute5tupleIJiiiiEEENS1_10collective13CollectiveMmaINS1_35MainloopSm100TmaUmmaWarpSpecializedILi36ELi2ELi4ENS5_IJNS4_1CILi2EEENSA_ILi1EEESC_EEEEENS5_IJNSA_ILi128EEENSA_ILi64EEESG_EEENS_12float_e4m3_tENS5_IJlSC_lEEESI_SJ_NS4_8TiledMMAINS4_8MMA_AtomIJNS4_10MMA_TraitsINS4_25SM100_MMA_F8F6F4_2x1SM_SSEJSI_SI_fSF_SG_NS4_17integral_constantINS4_4UMMA5MajorELSQ_0EEESR_NSO_INSP_7ScaleInELSS_0EEEST_EEEEEENS4_6LayoutINS5_IJSC_SC_SC_EEENS5_IJNSA_ILi0EEESY_SY_EEEEENS5_IJNS4_10UnderscoreES11_S11_EEEEENS4_18SM100_TMA_2SM_LOADENS4_14ComposedLayoutINS4_7SwizzleILi2ELi4ELi3EEENS4_18smem_ptr_flag_bitsILi8EEENSW_INS5_IJNSA_ILi8EEESG_EEENS5_IJSG_SC_EEEEEEEvNS4_8identityES14_S1E_vS1F_EENS_8epilogue10collective18CollectiveEpilogueINS1H_23Sm100TmaWarpSpecializedILi1ELi1ELi32ELb0ELb0EEEJNS5_IJSG_SG_SG_EEENS5_IJNSW_ISG_SC_EES1N_EEESI_SJ_SI_SJ_NS1H_6fusion15FusionCallbacksIS1L_NS1P_23LinCombPerRowBiasEltActINS1H_6thread4ReLuESI_fSI_SI_fLi16ELNS_15FloatRoundStyleE2EEES1M_S1O_JEEENS4_5SM1004TMEM4LOAD26SM100_TMEM_LOAD_32dp32b32xENS4_13SM90_TMA_LOADES1E_NS4_39AutoVectorizingCopyWithAssumedAlignmentILi128EEENS4_14SM90_TMA_STOREES1E_S23_S23_EEEvvEEEEvNT_6ParamsE,"",@"SHT_CUDA_INFO"
	.sectionflags	@""
	.align	4


	//----- nvinfo : EIATTR_CUDA_API_VERSION
	.align		4
        /*0000*/ 	.byte	0x04, 0x37
        /*0002*/ 	.short	(.L_31 - .L_30)
.L_30:
        /*0004*/ 	.word	0x00000082


	//----- nvinfo : EIATTR_KPARAM_INFO
	.align		4
.L_31:
        /*0008*/ 	.byte	0x04, 0x17
        /*000a*/ 	.short	(.L_33 - .L_32)
.L_32:
        /*000c*/ 	.word	0x00000000
        /*0010*/ 	.short	0x0000
        /*0012*/ 	.short	0x0000
        /*0014*/ 	.byte	0x00, 0xf0, 0x01, 0x20


	//----- nvinfo : EIATTR_AT_ENTRY_FRAGMENTS
	.align		4
.L_33:
        /*0018*/ 	.byte	0x04, 0x4f
        /*001a*/ 	.short	(.L_35 - .L_34)


	//   ....[0]....
.L_34:
        /*001c*/ 	.word	0x00000007


	//----- nvinfo : EIATTR_RESERVED_SMEM_USED
	.align		4
.L_35:
        /*0020*/ 	.byte	0x01, 0x41
	.zero		2


	//----- nvinfo : EIATTR_SPARSE_MMA_MASK
	.align		4
        /*0024*/ 	.byte	0x03, 0x50
        /*0026*/ 	.short	0x0000


	//----- nvinfo : EIATTR_TCGEN05_2CTA_USED
	.align		4
        /*0028*/ 	.byte	0x01, 0x52
	.zero		2


	//----- nvinfo : EIATTR_MAXREG_COUNT
	.align		4
        /*002c*/ 	.byte	0x03, 0x1b
        /*002e*/ 	.short	0x00ff


	//----- nvinfo : EIATTR_NUM_BARRIERS
	.align		4
        /*0030*/ 	.byte	0x02, 0x4c
        /*0032*/ 	.byte	0x07
	.zero		1


	//----- nvinfo : EIATTR_EXTERNS
	.align		4
        /*0034*/ 	.byte	0x04, 0x0f
        /*0036*/ 	.short	(.L_37 - .L_36)


	//   ....[0]....
	.align		4
.L_36:
        /*0038*/ 	.word	index@(__assertfail)


	//----- nvinfo : EIATTR_MERCURY_ISA_VERSION
	.align		4
.L_37:
        /*003c*/ 	.byte	0x03, 0x5f
        /*003e*/ 	.short	0x0101


	//----- nvinfo : EIATTR_INT_WARP_WIDE_INSTR_OFFSETS
	.align		4
        /*0040*/ 	.byte	0x04, 0x31
        /*0042*/ 	.short	(.L_39 - .L_38)


	//   ....[0]....
.L_38:
        /*0044*/ 	.word	0x000010b0


	//   ....[1]....
        /*0048*/ 	.word	0x00001150


	//   ....[2]....
        /*004c*/ 	.word	0x000024a0


	//   ....[3]....
        /*0050*/ 	.word	0x00005480


	//   ....[4]....
        /*0054*/ 	.word	0x000054b0


	//   ....[5]....
        /*0058*/ 	.word	0x00005500


	//   ....[6]....
        /*005c*/ 	.word	0x00005ef0


	//   ....[7]....
        /*0060*/ 	.word	0x00006010


	//   ....[8]....
        /*0064*/ 	.word	0x00006f80


	//----- nvinfo : EIATTR_COOP_GROUP_MASK_REGIDS
	.align		4
.L_39:
        /*0068*/ 	.byte	0x04, 0x29
        /*006a*/ 	.short	(.L_41 - .L_40)


	//   ....[0]....
.L_40:
        /*006c*/ 	.word	0xffffffff


	//   ....[1]....
        /*0070*/ 	.word	0xffffffff


	//   ....[2]....
        /*0074*/ 	.word	0xffffffff


	//   ....[3]....
        /*0078*/ 	.word	0xffffffff


	//   ....[4]....
        /*007c*/ 	.word	0xffffffff


	//   ....[5]....
        /*0080*/ 	.word	0xffffffff


	//   ....[6]....
        /*0084*/ 	.word	0xffffffff


	//   ....[7]....
        /*0088*/ 	.word	0xffffffff


	//   ....[8]....
        /*008c*/ 	.word	0xffffffff


	//   ....[9]....
        /*0090*/ 	.word	0xffffffff


	//   ....[10]....
        /*0094*/ 	.word	0xffffffff


	//   ....[11]....
        /*0098*/ 	.word	0xffffffff


	//   ....[12]....
        /*009c*/ 	.word	0xffffffff


	//   ....[13]....
        /*00a0*/ 	.word	0xffffffff


	//----- nvinfo : EIATTR_COOP_GROUP_INSTR_OFFSETS
	.align		4
.L_41:
        /*00a4*/ 	.byte	0x04, 0x28
        /*00a6*/ 	.short	(.L_43 - .L_42)


	//   ....[0]....
.L_42:
        /*00a8*/ 	.word	0x000000c0


	//   ....[1]....
        /*00ac*/ 	.word	0x000004d0


	//   ....[2]....
        /*00b0*/ 	.word	0x00000a80


	//   ....[3]....
        /*00b4*/ 	.word	0x00000bb0


	//   ....[4]....
        /*00b8*/ 	.word	0x00000ca0


	//   ....[5]....
        /*00bc*/ 	.word	0x00000e00


	//   ....[6]....
        /*00c0*/ 	.word	0x00000f90


	//   ....[7]....
        /*00c4*/ 	.word	0x000011d0


	//   ....[8]....
        /*00c8*/ 	.word	0x00002380


	//   ....[9]....
        /*00cc*/ 	.word	0x00004350


	//   ....[10]....
        /*00d0*/ 	.word	0x00004820


	//   ....[11]....
        /*00d4*/ 	.word	0x00004850


	//   ....[12]....
        /*00d8*/ 	.word	0x00005390


	//   ....[13]....
        /*00dc*/ 	.word	0x000055a0


	//----- nvinfo : EIATTR_VRC_CTA_INIT_COUNT
	.align		4
.L_43:
        /*00e0*/ 	.byte	0x02, 0x4a
        /*00e2*/ 	.byte	0x80
	.zero		1


	//----- nvinfo : EIATTR_SYSCALL_OFFSETS
	.align		4
        /*00e4*/ 	.byte	0x04, 0x46
        /*00e6*/ 	.short	(.L_45 - .L_44)


	//   ....[0]....
.L_44:
        /*00e8*/ 	.word	0x00006a90


	//   ....[1]....
        /*00ec*/ 	.word	0x00006bd0


	//   ....[2]....
        /*00f0*/ 	.word	0x000074a0


	//----- nvinfo : EIATTR_MBARRIER_INSTR_OFFSETS
	.align		4
.L_45:
        /*00f4*/ 	.byte	0x04, 0x39
        /*00f6*/ 	.short	(.L_47 - .L_46)


	//   ....[0]....
.L_46:
        /*00f8*/ 	.word	0x000005e0
        /*00fc*/ 	.word	0x000000ff
        /*0100*/ 	.word	0x00000000
        /*0104*/ 	.short	0x0100
        /*0106*/ 	.byte	0x08
	.zero		1


	//   ....[1]....
        /*0108*/ 	.word	0x000005f0
        /*010c*/ 	.word	0x000000ff
        /*0110*/ 	.word	0x00000120
        /*0114*/ 	.short	0x0100
        /*0116*/ 	.byte	0x08
	.zero		1


	//   ....[2]....
        /*0118*/ 	.word	0x00000600
        /*011c*/ 	.word	0x000000ff
        /*0120*/ 	.word	0x00000008
        /*0124*/ 	.short	0x0100
        /*0126*/ 	.byte	0x08
	.zero		1


	//   ....[3]....
        /*0128*/ 	.word	0x00000610
        /*012c*/ 	.word	0x000000ff
        /*0130*/ 	.word	0x00000128
        /*0134*/ 	.short	0x0100
        /*0136*/ 	.byte	0x08
	.zero		1


	//   ....[4]....
        /*0138*/ 	.word	0x00000620
        /*013c*/ 	.word	0x000000ff
        /*0140*/ 	.word	0x00000010
        /*0144*/ 	.short	0x0100
        /*0146*/ 	.byte	0x08
	.zero		1


	//   ....[5]....
        /*0148*/ 	.word	0x00000630
        /*014c*/ 	.word	0x000000ff
        /*0150*/ 	.word	0x00000130
        /*0154*/ 	.short	0x0100
        /*0156*/ 	.byte	0x08
	.zero		1


	//   ....[6]....
        /*0158*/ 	.word	0x00000640
        /*015c*/ 	.word	0x000000ff
        /*0160*/ 	.word	0x00000018
        /*0164*/ 	.short	0x0100
        /*0166*/ 	.byte	0x08
	.zero		1


	//   ....[7]....
        /*0168*/ 	.word	0x00000650
        /*016c*/ 	.word	0x000000ff
        /*0170*/ 	.word	0x00000138
        /*0174*/ 	.short	0x0100
        /*0176*/ 	.byte	0x08
	.zero		1


	//   ....[8]....
        /*0178*/ 	.word	0x00000660
        /*017c*/ 	.word	0x000000ff
        /*0180*/ 	.word	0x00000020
        /*0184*/ 	.short	0x0100
        /*0186*/ 	.byte	0x08
	.zero		1


	//   ....[9]....
        /*0188*/ 	.word	0x00000670
        /*018c*/ 	.word	0x000000ff
        /*0190*/ 	.word	0x00000140
        /*0194*/ 	.short	0x0100
        /*0196*/ 	.byte	0x08
	.zero		1


	//   ....[10]....
        /*0198*/ 	.word	0x00000680
        /*019c*/ 	.word	0x000000ff
        /*01a0*/ 	.word	0x00000028
        /*01a4*/ 	.short	0x0100
        /*01a6*/ 	.byte	0x08
	.zero		1


	//   ....[11]....
        /*01a8*/ 	.word	0x00000690
        /*01ac*/ 	.word	0x000000ff
        /*01b0*/ 	.word	0x00000148
        /*01b4*/ 	.short	0x0100
        /*01b6*/ 	.byte	0x08
	.zero		1


	//   ....[12]....
        /*01b8*/ 	.word	0x000006a0
        /*01bc*/ 	.word	0x000000ff
        /*01c0*/ 	.word	0x00000030
        /*01c4*/ 	.short	0x0100
        /*01c6*/ 	.byte	0x08
	.zero		1


	//   ....[13]....
        /*01c8*/ 	.word	0x000006b0
        /*01cc*/ 	.word	0x000000ff
        /*01d0*/ 	.word	0x00000150
        /*01d4*/ 	.short	0x0100
        /*01d6*/ 	.byte	0x08
	.zero		1


	//   ....[14]....
        /*01d8*/ 	.word	0x000006c0
        /*01dc*/ 	.word	0x000000ff
        /*01e0*/ 	.word	0x00000038
        /*01e4*/ 	.short	0x0100
        /*01e6*/ 	.byte	0x08
	.zero		1


	//   ....[15]....
        /*01e8*/ 	.word	0x000006d0
        /*01ec*/ 	.word	0x000000ff
        /*01f0*/ 	.word	0x00000158
        /*01f4*/ 	.short	0x0100
        /*01f6*/ 	.byte	0x08
	.zero		1


	//   ....[16]....
        /*01f8*/ 	.word	0x000006e0
        /*01fc*/ 	.word	0x000000ff
        /*0200*/ 	.word	0x00000040
        /*0204*/ 	.short	0x0100
        /*0206*/ 	.byte	0x08
	.zero		1


	//   ....[17]....
        /*0208*/ 	.word	0x000006f0
        /*020c*/ 	.word	0x000000ff
        /*0210*/ 	.word	0x00000160
        /*0214*/ 	.short	0x0100
        /*0216*/ 	.byte	0x08
	.zero		1


	//   ....[18]....
        /*0218*/ 	.word	0x00000700
        /*021c*/ 	.word	0x000000ff
        /*0220*/ 	.word	0x00000048
        /*0224*/ 	.short	0x0100
        /*0226*/ 	.byte	0x08
	.zero		1


	//   ....[19]....
        /*0228*/ 	.word	0x00000710
        /*022c*/ 	.word	0x000000ff
        /*0230*/ 	.word	0x00000168
        /*0234*/ 	.short	0x0100
        /*0236*/ 	.byte	0x08
	.zero		1


	//   ....[20]....
        /*0238*/ 	.word	0x00000720
        /*023c*/ 	.word	0x000000ff
        /*0240*/ 	.word	0x00000050
        /*0244*/ 	.short	0x0100
        /*0246*/ 	.byte	0x08
	.zero		1


	//   ....[21]....
        /*0248*/ 	.word	0x00000730
        /*024c*/ 	.word	0x000000ff
        /*0250*/ 	.word	0x00000170
        /*0254*/ 	.short	0x0100
        /*0256*/ 	.byte	0x08
	.zero		1


	//   ....[22]....
        /*0258*/ 	.word	0x00000740
        /*025c*/ 	.word	0x000000ff
        /*0260*/ 	.word	0x00000058
        /*0264*/ 	.short	0x0100
        /*0266*/ 	.byte	0x08
	.zero		1


	//   ....[23]....
        /*0268*/ 	.word	0x00000750
        /*026c*/ 	.word	0x000000ff
        /*0270*/ 	.word	0x00000178
        /*0274*/ 	.short	0x0100
        /*0276*/ 	.byte	0x08
	.zero		1


	//   ....[24]....
        /*0278*/ 	.word	0x00000760
        /*027c*/ 	.word	0x000000ff
        /*0280*/ 	.word	0x00000060
        /*0284*/ 	.short	0x0100
        /*0286*/ 	.byte	0x08
	.zero		1


	//   ....[25]....
        /*0288*/ 	.word	0x00000770
        /*028c*/ 	.word	0x000000ff
        /*0290*/ 	.word	0x00000180
        /*0294*/ 	.short	0x0100
        /*0296*/ 	.byte	0x08
	.zero		1


	//   ....[26]....
        /*0298*/ 	.word	0x00000780
        /*029c*/ 	.word	0x000000ff
        /*02a0*/ 	.word	0x00000068
        /*02a4*/ 	.short	0x0100
        /*02a6*/ 	.byte	0x08
	.zero		1


	//   ....[27]....
        /*02a8*/ 	.word	0x00000790
        /*02ac*/ 	.word	0x000000ff
        /*02b0*/ 	.word	0x00000188
        /*02b4*/ 	.short	0x0100
        /*02b6*/ 	.byte	0x08
	.zero		1


	//   ....[28]....
        /*02b8*/ 	.word	0x000007a0
        /*02bc*/ 	.word	0x000000ff
        /*02c0*/ 	.word	0x00000070
        /*02c4*/ 	.short	0x0100
        /*02c6*/ 	.byte	0x08
	.zero		1


	//   ....[29]....
        /*02c8*/ 	.word	0x000007b0
        /*02cc*/ 	.word	0x000000ff
        /*02d0*/ 	.word	0x00000190
        /*02d4*/ 	.short	0x0100
        /*02d6*/ 	.byte	0x08
	.zero		1


	//   ....[30]....
        /*02d8*/ 	.word	0x000007c0
        /*02dc*/ 	.word	0x000000ff
        /*02e0*/ 	.word	0x00000078
        /*02e4*/ 	.short	0x0100
        /*02e6*/ 	.byte	0x08
	.zero		1


	//   ....[31]....
        /*02e8*/ 	.word	0x000007d0
        /*02ec*/ 	.word	0x000000ff
        /*02f0*/ 	.word	0x00000198
        /*02f4*/ 	.short	0x0100
        /*02f6*/ 	.byte	0x08
	.zero		1


	//   ....[32]....
        /*02f8*/ 	.word	0x000007e0
        /*02fc*/ 	.word	0x000000ff
        /*0300*/ 	.word	0x00000080
        /*0304*/ 	.short	0x0100
        /*0306*/ 	.byte	0x08
	.zero		1


	//   ....[33]....
        /*0308*/ 	.word	0x000007f0
        /*030c*/ 	.word	0x000000ff
        /*0310*/ 	.word	0x000001a0
        /*0314*/ 	.short	0x0100
        /*0316*/ 	.byte	0x08
	.zero		1


	//   ....[34]....
        /*0318*/ 	.word	0x00000800
        /*031c*/ 	.word	0x000000ff
        /*0320*/ 	.word	0x00000088
        /*0324*/ 	.short	0x0100
        /*0326*/ 	.byte	0x08
	.zero		1


	//   ....[35]....
        /*0328*/ 	.word	0x00000810
        /*032c*/ 	.word	0x000000ff
        /*0330*/ 	.word	0x000001a8
        /*0334*/ 	.short	0x0100
        /*0336*/ 	.byte	0x08
	.zero		1


	//   ....[36]....
        /*0338*/ 	.word	0x00000820
        /*033c*/ 	.word	0x000000ff
        /*0340*/ 	.word	0x00000090
        /*0344*/ 	.short	0x0100
        /*0346*/ 	.byte	0x08
	.zero		1


	//   ....[37]....
        /*0348*/ 	.word	0x00000830
        /*034c*/ 	.word	0x000000ff
        /*0350*/ 	.word	0x000001b0
        /*0354*/ 	.short	0x0100
        /*0356*/ 	.byte	0x08
	.zero		1


	//   ....[38]....
        /*0358*/ 	.word	0x00000840
        /*035c*/ 	.word	0x000000ff
        /*0360*/ 	.word	0x00000098
        /*0364*/ 	.short	0x0100
        /*0366*/ 	.byte	0x08
	.zero		1


	//   ....[39]....
        /*0368*/ 	.word	0x00000850
        /*036c*/ 	.word	0x000000ff
        /*0370*/ 	.word	0x000001b8
        /*0374*/ 	.short	0x0100
        /*0376*/ 	.byte	0x08
	.zero		1


	//   ....[40]....
        /*0378*/ 	.word	0x00000860
        /*037c*/ 	.word	0x000000ff
        /*0380*/ 	.word	0x000000a0
        /*0384*/ 	.short	0x0100
        /*0386*/ 	.byte	0x08
	.zero		1


	//   ....[41]....
        /*0388*/ 	.word	0x00000870
        /*038c*/ 	.word	0x000000ff
        /*0390*/ 	.word	0x000001c0
        /*0394*/ 	.short	0x0100
        /*0396*/ 	.byte	0x08
	.zero		1


	//   ....[42]....
        /*0398*/ 	.word	0x00000880
        /*039c*/ 	.word	0x000000ff
        /*03a0*/ 	.word	0x000000a8
        /*03a4*/ 	.short	0x0100
        /*03a6*/ 	.byte	0x08
	.zero		1


	//   ....[43]....
        /*03a8*/ 	.word	0x00000890
        /*03ac*/ 	.word	0x000000ff
        /*03b0*/ 	.word	0x000001c8
        /*03b4*/ 	.short	0x0100
        /*03b6*/ 	.byte	0x08
	.zero		1


	//   ....[44]....
        /*03b8*/ 	.word	0x000008a0
        /*03bc*/ 	.word	0x000000ff
        /*03c0*/ 	.word	0x000000b0
        /*03c4*/ 	.short	0x0100
        /*03c6*/ 	.byte	0x08
	.zero		1


	//   ....[45]....
        /*03c8*/ 	.word	0x000008b0
        /*03cc*/ 	.word	0x000000ff
        /*03d0*/ 	.word	0x000001d0
        /*03d4*/ 	.short	0x0100
        /*03d6*/ 	.byte	0x08
	.zero		1


	//   ....[46]....
        /*03d8*/ 	.word	0x000008c0
        /*03dc*/ 	.word	0x000000ff
        /*03e0*/ 	.word	0x000000b8
        /*03e4*/ 	.short	0x0100
        /*03e6*/ 	.byte	0x08
	.zero		1


	//   ....[47]....
        /*03e8*/ 	.word	0x000008d0
        /*03ec*/ 	.word	0x000000ff
        /*03f0*/ 	.word	0x000001d8
        /*03f4*/ 	.short	0x0100
        /*03f6*/ 	.byte	0x08
	.zero		1


	//   ....[48]....
        /*03f8*/ 	.word	0x000008e0
        /*03fc*/ 	.word	0x000000ff
        /*0400*/ 	.word	0x000000c0
        /*0404*/ 	.short	0x0100
        /*0406*/ 	.byte	0x08
	.zero		1


	//   ....[49]....
        /*0408*/ 	.word	0x000008f0
        /*040c*/ 	.word	0x000000ff
        /*0410*/ 	.word	0x000001e0
        /*0414*/ 	.short	0x0100
        /*0416*/ 	.byte	0x08
	.zero		1


	//   ....[50]....
        /*0418*/ 	.word	0x00000900
        /*041c*/ 	.word	0x000000ff
        /*0420*/ 	.word	0x000000c8
        /*0424*/ 	.short	0x0100
        /*0426*/ 	.byte	0x08
	.zero		1


	//   ....[51]....
        /*0428*/ 	.word	0x00000910
        /*042c*/ 	.word	0x000000ff
        /*0430*/ 	.word	0x000001e8
        /*0434*/ 	.short	0x0100
        /*0436*/ 	.byte	0x08
	.zero		1


	//   ....[52]....
        /*0438*/ 	.word	0x00000920
        /*043c*/ 	.word	0x000000ff
        /*0440*/ 	.word	0x000000d0
        /*0444*/ 	.short	0x0100
        /*0446*/ 	.byte	0x08
	.zero		1


	//   ....[53]....
        /*0448*/ 	.word	0x00000930
        /*044c*/ 	.word	0x000000ff
        /*0450*/ 	.word	0x000001f0
        /*0454*/ 	.short	0x0100
        /*0456*/ 	.byte	0x08
	.zero		1


	//   ....[54]....
        /*0458*/ 	.word	0x00000940
        /*045c*/ 	.word	0x000000ff
        /*0460*/ 	.word	0x000000d8
        /*0464*/ 	.short	0x0100
        /*0466*/ 	.byte	0x08
	.zero		1


	//   ....[55]....
        /*0468*/ 	.word	0x00000950
        /*046c*/ 	.word	0x000000ff
        /*0470*/ 	.word	0x000001f8
        /*0474*/ 	.short	0x0100
        /*0476*/ 	.byte	0x08
	.zero		1


	//   ....[56]....
        /*0478*/ 	.word	0x00000960
        /*047c*/ 	.word	0x000000ff
        /*0480*/ 	.word	0x000000e0
        /*0484*/ 	.short	0x0100
        /*0486*/ 	.byte	0x08
	.zero		1


	//   ....[57]....
        /*0488*/ 	.word	0x00000970
        /*048c*/ 	.word	0x000000ff
        /*0490*/ 	.word	0x00000200
        /*0494*/ 	.short	0x0100
        /*0496*/ 	.byte	0x08
	.zero		1


	//   ....[58]....
        /*0498*/ 	.word	0x00000980
        /*049c*/ 	.word	0x000000ff
        /*04a0*/ 	.word	0x000000e8
        /*04a4*/ 	.short	0x0100
        /*04a6*/ 	.byte	0x08
	.zero		1


	//   ....[59]....
        /*04a8*/ 	.word	0x00000990
        /*04ac*/ 	.word	0x000000ff
        /*04b0*/ 	.word	0x00000208
        /*04b4*/ 	.short	0x0100
        /*04b6*/ 	.byte	0x08
	.zero		1


	//   ....[60]....
        /*04b8*/ 	.word	0x000009a0
        /*04bc*/ 	.word	0x000000ff
        /*04c0*/ 	.word	0x000000f0
        /*04c4*/ 	.short	0x0100
        /*04c6*/ 	.byte	0x08
	.zero		1


	//   ....[61]....
        /*04c8*/ 	.word	0x000009b0
        /*04cc*/ 	.word	0x000000ff
        /*04d0*/ 	.word	0x00000210
        /*04d4*/ 	.short	0x0100
        /*04d6*/ 	.byte	0x08
	.zero		1


	//   ....[62]....
        /*04d8*/ 	.word	0x000009c0
        /*04dc*/ 	.word	0x000000ff
        /*04e0*/ 	.word	0x000000f8
        /*04e4*/ 	.short	0x0100
        /*04e6*/ 	.byte	0x08
	.zero		1


	//   ....[63]....
        /*04e8*/ 	.word	0x000009d0
        /*04ec*/ 	.word	0x000000ff
        /*04f0*/ 	.word	0x00000218
        /*04f4*/ 	.short	0x0100
        /*04f6*/ 	.byte	0x08
	.zero		1


	//   ....[64]....
        /*04f8*/ 	.word	0x000009e0
        /*04fc*/ 	.word	0x000000ff
        /*0500*/ 	.word	0x00000100
        /*0504*/ 	.short	0x0100
        /*0506*/ 	.byte	0x08
	.zero		1


	//   ....[65]....
        /*0508*/ 	.word	0x000009f0
        /*050c*/ 	.word	0x000000ff
        /*0510*/ 	.word	0x00000220
        /*0514*/ 	.short	0x0100
        /*0516*/ 	.byte	0x08
	.zero		1


	//   ....[66]....
        /*0518*/ 	.word	0x00000a00
        /*051c*/ 	.word	0x000000ff
        /*0520*/ 	.word	0x00000108
        /*0524*/ 	.short	0x0100
        /*0526*/ 	.byte	0x08
	.zero		1


	//   ....[67]....
        /*0528*/ 	.word	0x00000a10
        /*052c*/ 	.word	0x000000ff
        /*0530*/ 	.word	0x00000228
        /*0534*/ 	.short	0x0100
        /*0536*/ 	.byte	0x08
	.zero		1


	//   ....[68]....
        /*0538*/ 	.word	0x00000a20
        /*053c*/ 	.word	0x000000ff
        /*0540*/ 	.word	0x00000110
        /*0544*/ 	.short	0x0100
        /*0546*/ 	.byte	0x08
	.zero		1


	//   ....[69]....
        /*0548*/ 	.word	0x00000a30
        /*054c*/ 	.word	0x000000ff
        /*0550*/ 	.word	0x00000230
        /*0554*/ 	.short	0x0100
        /*0556*/ 	.byte	0x08
	.zero		1


	//   ....[70]....
        /*0558*/ 	.word	0x00000a40
        /*055c*/ 	.word	0x000000ff
        /*0560*/ 	.word	0x00000118
        /*0564*/ 	.short	0x0100
        /*0566*/ 	.byte	0x08
	.zero		1


	//   ....[71]....
        /*0568*/ 	.word	0x00000a50
        /*056c*/ 	.word	0x000000ff
        /*0570*/ 	.word	0x00000238
        /*0574*/ 	.short	0x0100
        /*0576*/ 	.byte	0x08
	.zero		1


	//   ....[72]....
        /*0578*/ 	.word	0x00000b80
        /*057c*/ 	.word	0x000000ff
        /*0580*/ 	.word	0x00000240
        /*0584*/ 	.short	0x0100
        /*0586*/ 	.byte	0x09
	.zero		1


	//   ....[73]....
        /*0588*/ 	.word	0x00000b90
        /*058c*/ 	.word	0x000000ff
        /*0590*/ 	.word	0x00000248
        /*0594*/ 	.short	0x0100
        /*0596*/ 	.byte	0x09
	.zero		1


	//   ....[74]....
        /*0598*/ 	.word	0x00000c70
        /*059c*/ 	.word	0x000000ff
        /*05a0*/ 	.word	0x00000250
        /*05a4*/ 	.short	0x0100
        /*05a6*/ 	.byte	0x08
	.zero		1


	//   ....[75]....
        /*05a8*/ 	.word	0x00000c80
        /*05ac*/ 	.word	0x000000ff
        /*05b0*/ 	.word	0x00000258
        /*05b4*/ 	.short	0x0100
        /*05b6*/ 	.byte	0x08
	.zero		1


	//   ....[76]....
        /*05b8*/ 	.word	0x00000db0
        /*05bc*/ 	.word	0x000000ff
        /*05c0*/ 	.word	0x00000260
        /*05c4*/ 	.short	0x0100
        /*05c6*/ 	.byte	0x08
	.zero		1


	//   ....[77]....
        /*05c8*/ 	.word	0x00000dc0
        /*05cc*/ 	.word	0x000000ff
        /*05d0*/ 	.word	0x00000270
        /*05d4*/ 	.short	0x0100
        /*05d6*/ 	.byte	0x08
	.zero		1


	//   ....[78]....
        /*05d8*/ 	.word	0x00000dd0
        /*05dc*/ 	.word	0x000000ff
        /*05e0*/ 	.word	0x00000268
        /*05e4*/ 	.short	0x0100
        /*05e6*/ 	.byte	0x08
	.zero		1


	//   ....[79]....
        /*05e8*/ 	.word	0x00000de0
        /*05ec*/ 	.word	0x000000ff
        /*05f0*/ 	.word	0x00000278
        /*05f4*/ 	.short	0x0100
        /*05f6*/ 	.byte	0x08
	.zero		1


	//   ....[80]....
        /*05f8*/ 	.word	0x00000f00
        /*05fc*/ 	.word	0x000000ff
        /*0600*/ 	.word	0x00000280
        /*0604*/ 	.short	0x0100
        /*0606*/ 	.byte	0x09
	.zero		1


	//   ....[81]....
        /*0608*/ 	.word	0x00000f10
        /*060c*/ 	.word	0x000000ff
        /*0610*/ 	.word	0x000002a0
        /*0614*/ 	.short	0x0100
        /*0616*/ 	.byte	0x09
	.zero		1


	//   ....[82]....
        /*0618*/ 	.word	0x00000f20
        /*061c*/ 	.word	0x000000ff
        /*0620*/ 	.word	0x00000288
        /*0624*/ 	.short	0x0100
        /*0626*/ 	.byte	0x09
	.zero		1


	//   ....[83]....
        /*0628*/ 	.word	0x00000f30
        /*062c*/ 	.word	0x000000ff
        /*0630*/ 	.word	0x000002a8
        /*0634*/ 	.short	0x0100
        /*0636*/ 	.byte	0x09
	.zero		1


	//   ....[84]....
        /*0638*/ 	.word	0x00000f40
        /*063c*/ 	.word	0x000000ff
        /*0640*/ 	.word	0x00000290
        /*0644*/ 	.short	0x0100
        /*0646*/ 	.byte	0x09
	.zero		1


	//   ....[85]....
        /*0648*/ 	.word	0x00000f50
        /*064c*/ 	.word	0x000000ff
        /*0650*/ 	.word	0x000002b0
        /*0654*/ 	.short	0x0100
        /*0656*/ 	.byte	0x09
	.zero		1


	//   ....[86]....
        /*0658*/ 	.word	0x00000f60
        /*065c*/ 	.word	0x000000ff
        /*0660*/ 	.word	0x00000298
        /*0664*/ 	.short	0x0100
        /*0666*/ 	.byte	0x09
	.zero		1


	//   ....[87]....
        /*0668*/ 	.word	0x00000f70
        /*066c*/ 	.word	0x000000ff
        /*0670*/ 	.word	0x000002b8
        /*0674*/ 	.short	0x0100
        /*0676*/ 	.byte	0x09
	.zero		1


	//   ....[88]....
        /*0678*/ 	.word	0x00001060
        /*067c*/ 	.word	0x000000ff
        /*0680*/ 	.word	0x000002c0
        /*0684*/ 	.short	0x0100
        /*0686*/ 	.byte	0x08
	.zero		1


	//   ....[89]....
        /*0688*/ 	.word	0x00001070
        /*068c*/ 	.word	0x000000ff
        /*0690*/ 	.word	0x000002d0
        /*0694*/ 	.short	0x0100
        /*0696*/ 	.byte	0x08
	.zero		1


	//   ....[90]....
        /*0698*/ 	.word	0x00001080
        /*069c*/ 	.word	0x000000ff
        /*06a0*/ 	.word	0x000002c8
        /*06a4*/ 	.short	0x0100
        /*06a6*/ 	.byte	0x08
	.zero		1


	//   ....[91]....
        /*06a8*/ 	.word	0x00001090
        /*06ac*/ 	.word	0x000000ff
        /*06b0*/ 	.word	0x000002d8
        /*06b4*/ 	.short	0x0100
        /*06b6*/ 	.byte	0x08
	.zero		1


	//   ....[92]....
        /*06b8*/ 	.word	0x00001180
        /*06bc*/ 	.word	0x000000ff
        /*06c0*/ 	.word	0x000002e0
        /*06c4*/ 	.short	0x0100
        /*06c6*/ 	.byte	0x06
	.zero		1


	//   ....[93]....
        /*06c8*/ 	.word	0x00001b70
        /*06cc*/ 	.word	0x00000002
        /*06d0*/ 	.word	0x000002d0
        /*06d4*/ 	.short	0x010a
        /*06d6*/ 	.byte	0xff
	.zero		1


	//   ....[94]....
        /*06d8*/ 	.word	0x00001ba0
        /*06dc*/ 	.word	0x00000002
        /*06e0*/ 	.word	0x000002c0
        /*06e4*/ 	.short	0x0101
        /*06e6*/ 	.byte	0xff
	.zero		1


	//   ....[95]....
        /*06e8*/ 	.word	0x00001c70
        /*06ec*/ 	.word	0x000000ff
        /*06f0*/ 	.word	0x00000120
        /*06f4*/ 	.short	0x010a
        /*06f6*/ 	.byte	0x08
	.zero		1


	//   ....[96]....
        /*06f8*/ 	.word	0x00001d70
        /*06fc*/ 	.word	0x000000ff
        /*0700*/ 	.word	0x00000120
        /*0704*/ 	.short	0x010a
        /*0706*/ 	.byte	0x21
	.zero		1


	//   ....[97]....
        /*0708*/ 	.word	0x00001f20
        /*070c*/ 	.word	0x000000ff
        /*0710*/ 	.word	0x00000120
        /*0714*/ 	.short	0x010a
        /*0716*/ 	.byte	0x08
	.zero		1


	//   ....[98]....
        /*0718*/ 	.word	0x00002040
        /*071c*/ 	.word	0x000000ff
        /*0720*/ 	.word	0x00000258
        /*0724*/ 	.short	0x0101
        /*0726*/ 	.byte	0x04
	.zero		1


	//   ....[99]....
        /*0728*/ 	.word	0x00002050
        /*072c*/ 	.word	0x000000ff
        /*0730*/ 	.word	0x00000120
        /*0734*/ 	.short	0x010a
        /*0736*/ 	.byte	0x08
	.zero		1


	//   ....[100]....
        /*0738*/ 	.word	0x000020d0
        /*073c*/ 	.word	0x000000ff
        /*0740*/ 	.word	0x00000120
        /*0744*/ 	.short	0x010a
        /*0746*/ 	.byte	0x11
	.zero		1


	//   ....[101]....
        /*0748*/ 	.word	0x00002260
        /*074c*/ 	.word	0x000000ff
        /*0750*/ 	.word	0x00000120
        /*0754*/ 	.short	0x010a
        /*0756*/ 	.byte	0x08
	.zero		1


	//   ....[102]....
        /*0758*/ 	.word	0x000023b0
        /*075c*/ 	.word	0x00000002
        /*0760*/ 	.word	0x00000260
        /*0764*/ 	.short	0x010a
        /*0766*/ 	.byte	0xff
	.zero		1


	//   ....[103]....
        /*0768*/ 	.word	0x00002470
        /*076c*/ 	.word	0x00000002
        /*0770*/ 	.word	0x00000000
        /*0774*/ 	.short	0x0101
        /*0776*/ 	.byte	0xff
	.zero		1


	//   ....[104]....
        /*0778*/ 	.word	0x000029d0
        /*077c*/ 	.word	0x000000ff
        /*0780*/ 	.word	0x00000000
        /*0784*/ 	.short	0x010a
        /*0786*/ 	.byte	0x05
	.zero		1


	//   ....[105]....
        /*0788*/ 	.word	0x00002a60
        /*078c*/ 	.word	0x000000ff
        /*0790*/ 	.word	0x00000000
        /*0794*/ 	.short	0x010a
        /*0796*/ 	.byte	0x05
	.zero		1


	//   ....[106]....
        /*0798*/ 	.word	0x00002af0
        /*079c*/ 	.word	0x000000ff
        /*07a0*/ 	.word	0x00000000
        /*07a4*/ 	.short	0x010a
        /*07a6*/ 	.byte	0x05
	.zero		1


	//   ....[107]....
        /*07a8*/ 	.word	0x00002b80
        /*07ac*/ 	.word	0x000000ff
        /*07b0*/ 	.word	0x00000000
        /*07b4*/ 	.short	0x010a
        /*07b6*/ 	.byte	0x05
	.zero		1


	//   ....[108]....
        /*07b8*/ 	.word	0x00002c10
        /*07bc*/ 	.word	0x000000ff
        /*07c0*/ 	.word	0x00000000
        /*07c4*/ 	.short	0x010a
        /*07c6*/ 	.byte	0x05
	.zero		1


	//   ....[109]....
        /*07c8*/ 	.word	0x00002ca0
        /*07cc*/ 	.word	0x000000ff
        /*07d0*/ 	.word	0x00000000
        /*07d4*/ 	.short	0x010a
        /*07d6*/ 	.byte	0x05
	.zero		1


	//   ....[110]....
        /*07d8*/ 	.word	0x00002d30
        /*07dc*/ 	.word	0x000000ff
        /*07e0*/ 	.word	0x00000000
        /*07e4*/ 	.short	0x010a
        /*07e6*/ 	.byte	0x05
	.zero		1


	//   ....[111]....
        /*07e8*/ 	.word	0x00002dc0
        /*07ec*/ 	.word	0x000000ff
        /*07f0*/ 	.word	0x00000000
        /*07f4*/ 	.short	0x010a
        /*07f6*/ 	.byte	0x05
	.zero		1


	//   ....[112]....
        /*07f8*/ 	.word	0x00002e50
        /*07fc*/ 	.word	0x000000ff
        /*0800*/ 	.word	0x00000000
        /*0804*/ 	.short	0x010a
        /*0806*/ 	.byte	0x05
	.zero		1


	//   ....[113]....
        /*0808*/ 	.word	0x00002ee0
        /*080c*/ 	.word	0x000000ff
        /*0810*/ 	.word	0x00000000
        /*0814*/ 	.short	0x010a
        /*0816*/ 	.byte	0x05
	.zero		1


	//   ....[114]....
        /*0818*/ 	.word	0x00002f70
        /*081c*/ 	.word	0x000000ff
        /*0820*/ 	.word	0x00000000
        /*0824*/ 	.short	0x010a
        /*0826*/ 	.byte	0x05
	.zero		1


	//   ....[115]....
        /*0828*/ 	.word	0x00003000
        /*082c*/ 	.word	0x000000ff
        /*0830*/ 	.word	0x00000000
        /*0834*/ 	.short	0x010a
        /*0836*/ 	.byte	0x05
	.zero		1


	//   ....[116]....
        /*0838*/ 	.word	0x00003090
        /*083c*/ 	.word	0x000000ff
        /*0840*/ 	.word	0x00000000
        /*0844*/ 	.short	0x010a
        /*0846*/ 	.byte	0x05
	.zero		1


	//   ....[117]....
        /*0848*/ 	.word	0x00003120
        /*084c*/ 	.word	0x000000ff
        /*0850*/ 	.word	0x00000000
        /*0854*/ 	.short	0x010a
        /*0856*/ 	.byte	0x05
	.zero		1


	//   ....[118]....
        /*0858*/ 	.word	0x000031b0
        /*085c*/ 	.word	0x000000ff
        /*0860*/ 	.word	0x00000000
        /*0864*/ 	.short	0x010a
        /*0866*/ 	.byte	0x05
	.zero		1


	//   ....[119]....
        /*0868*/ 	.word	0x00003240
        /*086c*/ 	.word	0x000000ff
        /*0870*/ 	.word	0x00000000
        /*0874*/ 	.short	0x010a
        /*0876*/ 	.byte	0x05
	.zero		1


	//   ....[120]....
        /*0878*/ 	.word	0x000032d0
        /*087c*/ 	.word	0x000000ff
        /*0880*/ 	.word	0x00000000
        /*0884*/ 	.short	0x010a
        /*0886*/ 	.byte	0x05
	.zero		1


	//   ....[121]....
        /*0888*/ 	.word	0x00003360
        /*088c*/ 	.word	0x000000ff
        /*0890*/ 	.word	0x00000000
        /*0894*/ 	.short	0x010a
        /*0896*/ 	.byte	0x05
	.zero		1


	//   ....[122]....
        /*0898*/ 	.word	0x000033f0
        /*089c*/ 	.word	0x000000ff
        /*08a0*/ 	.word	0x00000000
        /*08a4*/ 	.short	0x010a
        /*08a6*/ 	.byte	0x05
	.zero		1


	//   ....[123]....
        /*08a8*/ 	.word	0x00003480
        /*08ac*/ 	.word	0x000000ff
        /*08b0*/ 	.word	0x00000000
        /*08b4*/ 	.short	0x010a
        /*08b6*/ 	.byte	0x05
	.zero		1


	//   ....[124]....
        /*08b8*/ 	.word	0x00003510
        /*08bc*/ 	.word	0x000000ff
        /*08c0*/ 	.word	0x00000000
        /*08c4*/ 	.short	0x010a
        /*08c6*/ 	.byte	0x05
	.zero		1


	//   ....[125]....
        /*08c8*/ 	.word	0x000035a0
        /*08cc*/ 	.word	0x000000ff
        /*08d0*/ 	.word	0x00000000
        /*08d4*/ 	.short	0x010a
        /*08d6*/ 	.byte	0x05
	.zero		1


	//   ....[126]....
        /*08d8*/ 	.word	0x00003630
        /*08dc*/ 	.word	0x000000ff
        /*08e0*/ 	.word	0x00000000
        /*08e4*/ 	.short	0x010a
        /*08e6*/ 	.byte	0x05
	.zero		1


	//   ....[127]....
        /*08e8*/ 	.word	0x000036c0
        /*08ec*/ 	.word	0x000000ff
        /*08f0*/ 	.word	0x00000000
        /*08f4*/ 	.short	0x010a
        /*08f6*/ 	.byte	0x05
	.zero		1


	//   ....[128]....
        /*08f8*/ 	.word	0x00003750
        /*08fc*/ 	.word	0x000000ff
        /*0900*/ 	.word	0x00000000
        /*0904*/ 	.short	0x010a
        /*0906*/ 	.byte	0x05
	.zero		1


	//   ....[129]....
        /*0908*/ 	.word	0x000037e0
        /*090c*/ 	.word	0x000000ff
        /*0910*/ 	.word	0x00000000
        /*0914*/ 	.short	0x010a
        /*0916*/ 	.byte	0x05
	.zero		1


	//   ....[130]....
        /*0918*/ 	.word	0x00003870
        /*091c*/ 	.word	0x000000ff
        /*0920*/ 	.word	0x00000000
        /*0924*/ 	.short	0x010a
        /*0926*/ 	.byte	0x05
	.zero		1


	//   ....[131]....
        /*0928*/ 	.word	0x00003900
        /*092c*/ 	.word	0x000000ff
        /*0930*/ 	.word	0x00000000
        /*0934*/ 	.short	0x010a
        /*0936*/ 	.byte	0x05
	.zero		1


	//   ....[132]....
        /*0938*/ 	.word	0x00003990
        /*093c*/ 	.word	0x000000ff
        /*0940*/ 	.word	0x00000000
        /*0944*/ 	.short	0x010a
        /*0946*/ 	.byte	0x05
	.zero		1


	//   ....[133]....
        /*0948*/ 	.word	0x00003a20
        /*094c*/ 	.word	0x000000ff
        /*0950*/ 	.word	0x00000000
        /*0954*/ 	.short	0x010a
        /*0956*/ 	.byte	0x05
	.zero		1


	//   ....[134]....
        /*0958*/ 	.word	0x00003ab0
        /*095c*/ 	.word	0x000000ff
        /*0960*/ 	.word	0x00000000
        /*0964*/ 	.short	0x010a
        /*0966*/ 	.byte	0x05
	.zero		1


	//   ....[135]....
        /*0968*/ 	.word	0x00003b40
        /*096c*/ 	.word	0x000000ff
        /*0970*/ 	.word	0x00000000
        /*0974*/ 	.short	0x010a
        /*0976*/ 	.byte	0x05
	.zero		1


	//   ....[136]....
        /*0978*/ 	.word	0x00003bd0
        /*097c*/ 	.word	0x000000ff
        /*0980*/ 	.word	0x00000000
        /*0984*/ 	.short	0x010a
        /*0986*/ 	.byte	0x05
	.zero		1


	//   ....[137]....
        /*0988*/ 	.word	0x00003c60
        /*098c*/ 	.word	0x000000ff
        /*0990*/ 	.word	0x00000000
        /*0994*/ 	.short	0x010a
        /*0996*/ 	.byte	0x05
	.zero		1


	//   ....[138]....
        /*0998*/ 	.word	0x00003cf0
        /*099c*/ 	.word	0x000000ff
        /*09a0*/ 	.word	0x00000000
        /*09a4*/ 	.short	0x010a
        /*09a6*/ 	.byte	0x05
	.zero		1


	//   ....[139]....
        /*09a8*/ 	.word	0x00003d90
        /*09ac*/ 	.word	0x00000000
        /*09b0*/ 	.word	0x00000000
        /*09b4*/ 	.short	0x010a
        /*09b6*/ 	.byte	0xff
	.zero		1


	//   ....[140]....
        /*09b8*/ 	.word	0x00003eb0
        /*09bc*/ 	.word	0x00000000
        /*09c0*/ 	.word	0x000002c0
        /*09c4*/ 	.short	0x010a
        /*09c6*/ 	.byte	0xff
	.zero		1


	//   ....[141]....
        /*09c8*/ 	.word	0x00003f20
        /*09cc*/ 	.word	0x00000000
        /*09d0*/ 	.word	0x00000000
        /*09d4*/ 	.short	0x0101
        /*09d6*/ 	.byte	0xff
	.zero		1


	//   ....[142]....
        /*09d8*/ 	.word	0x00003f40
        /*09dc*/ 	.word	0x000000ff
        /*09e0*/ 	.word	0x00000270
        /*09e4*/ 	.short	0x010a
        /*09e6*/ 	.byte	0x05
	.zero		1


	//   ....[143]....
        /*09e8*/ 	.word	0x00004060
        /*09ec*/ 	.word	0x00000000
        /*09f0*/ 	.word	0x00000260
        /*09f4*/ 	.short	0x010a
        /*09f6*/ 	.byte	0xff
	.zero		1


	//   ....[144]....
        /*09f8*/ 	.word	0x00004160
        /*09fc*/ 	.word	0x00000000
        /*0a00*/ 	.word	0x00000000
        /*0a04*/ 	.short	0x0101
        /*0a06*/ 	.byte	0xff
	.zero		1


	//   ....[145]....
        /*0a08*/ 	.word	0x000041f0
        /*0a0c*/ 	.word	0x000000ff
        /*0a10*/ 	.word	0x00000270
        /*0a14*/ 	.short	0x0106
        /*0a16*/ 	.byte	0x05
	.zero		1


	//   ....[146]....
        /*0a18*/ 	.word	0x00004210
        /*0a1c*/ 	.word	0x000000ff
        /*0a20*/ 	.word	0x00000270
        /*0a24*/ 	.short	0x010a
        /*0a26*/ 	.byte	0x05
	.zero		1


	//   ....[147]....
        /*0a28*/ 	.word	0x000042a0
        /*0a2c*/ 	.word	0x000000ff
        /*0a30*/ 	.word	0x00000270
        /*0a34*/ 	.short	0x0106
        /*0a36*/ 	.byte	0x04
	.zero		1


	//   ....[148]....
        /*0a38*/ 	.word	0x000042e0
        /*0a3c*/ 	.word	0x00000000
        /*0a40*/ 	.word	0x00000270
        /*0a44*/ 	.short	0x010a
        /*0a46*/ 	.byte	0xff
	.zero		1


	//   ....[149]....
        /*0a48*/ 	.word	0x00004520
        /*0a4c*/ 	.word	0x000000ff
        /*0a50*/ 	.word	0x00000008
        /*0a54*/ 	.short	0x010a
        /*0a56*/ 	.byte	0x06
	.zero		1


	//   ....[150]....
        /*0a58*/ 	.word	0x00004540
        /*0a5c*/ 	.word	0x000000ff
        /*0a60*/ 	.word	0x00000008
        /*0a64*/ 	.short	0x010a
        /*0a66*/ 	.byte	0x06
	.zero		1


	//   ....[151]....
        /*0a68*/ 	.word	0x000046d0
        /*0a6c*/ 	.word	0x000000ff
        /*0a70*/ 	.word	0x00000008
        /*0a74*/ 	.short	0x010a
        /*0a76*/ 	.byte	0x06
	.zero		1


	//   ....[152]....
        /*0a78*/ 	.word	0x000046f0
        /*0a7c*/ 	.word	0x000000ff
        /*0a80*/ 	.word	0x00000008
        /*0a84*/ 	.short	0x010a
        /*0a86*/ 	.byte	0x06
	.zero		1


	//   ....[153]....
        /*0a88*/ 	.word	0x000047b0
        /*0a8c*/ 	.word	0x000000ff
        /*0a90*/ 	.word	0x00000000
        /*0a94*/ 	.short	0x0101
        /*0a96*/ 	.byte	0x07
	.zero		1


	//   ....[154]....
        /*0a98*/ 	.word	0x00004ab0
        /*0a9c*/ 	.word	0x00000000
        /*0aa0*/ 	.word	0x00000260
        /*0aa4*/ 	.short	0x010a
        /*0aa6*/ 	.byte	0xff
	.zero		1


	//   ....[155]....
        /*0aa8*/ 	.word	0x00004b70
        /*0aac*/ 	.word	0x00000000
        /*0ab0*/ 	.word	0x00000000
        /*0ab4*/ 	.short	0x0101
        /*0ab6*/ 	.byte	0xff
	.zero		1


	//   ....[156]....
        /*0ab8*/ 	.word	0x00004c30
        /*0abc*/ 	.word	0x000000ff
        /*0ac0*/ 	.word	0x00000000
        /*0ac4*/ 	.short	0x010a
        /*0ac6*/ 	.byte	0x06
	.zero		1


	//   ....[157]....
        /*0ac8*/ 	.word	0x00004c40
        /*0acc*/ 	.word	0x000000ff
        /*0ad0*/ 	.word	0x000002a0
        /*0ad4*/ 	.short	0x010a
        /*0ad6*/ 	.byte	0x0a
	.zero		1


	//   ....[158]....
        /*0ad8*/ 	.word	0x00004cf0
        /*0adc*/ 	.word	0x000000ff
        /*0ae0*/ 	.word	0x00000000
        /*0ae4*/ 	.short	0x010a
        /*0ae6*/ 	.byte	0x09
	.zero		1


	//   ....[159]....
        /*0ae8*/ 	.word	0x00004e30
        /*0aec*/ 	.word	0x000000ff
        /*0af0*/ 	.word	0x00000000
        /*0af4*/ 	.short	0x010a
        /*0af6*/ 	.byte	0x06
	.zero		1


	//   ....[160]....
        /*0af8*/ 	.word	0x00005080
        /*0afc*/ 	.word	0x000000ff
        /*0b00*/ 	.word	0x00000000
        /*0b04*/ 	.short	0x010a
        /*0b06*/ 	.byte	0x07
	.zero		1


	//   ....[161]....
        /*0b08*/ 	.word	0x00005110
        /*0b0c*/ 	.word	0x000000ff
        /*0b10*/ 	.word	0x00000000
        /*0b14*/ 	.short	0x010a
        /*0b16*/ 	.byte	0x07
	.zero		1


	//   ....[162]....
        /*0b18*/ 	.word	0x000051a0
        /*0b1c*/ 	.word	0x000000ff
        /*0b20*/ 	.word	0x00000000
        /*0b24*/ 	.short	0x010a
        /*0b26*/ 	.byte	0x07
	.zero		1


	//   ....[163]....
        /*0b28*/ 	.word	0x00005240
        /*0b2c*/ 	.word	0x00000000
        /*0b30*/ 	.word	0x00000000
        /*0b34*/ 	.short	0x010a
        /*0b36*/ 	.byte	0xff
	.zero		1


	//   ....[164]....
        /*0b38*/ 	.word	0x00005280
        /*0b3c*/ 	.word	0x00000000
        /*0b40*/ 	.word	0x00000000
        /*0b44*/ 	.short	0x010a
        /*0b46*/ 	.byte	0xff
	.zero		1


	//   ....[165]....
        /*0b48*/ 	.word	0x000052f0
        /*0b4c*/ 	.word	0x000000ff
        /*0b50*/ 	.word	0x00000000
        /*0b54*/ 	.short	0x0101
        /*0b56*/ 	.byte	0x05
	.zero		1


	//   ....[166]....
        /*0b58*/ 	.word	0x00005330
        /*0b5c*/ 	.word	0x000000ff
        /*0b60*/ 	.word	0x000002e0
        /*0b64*/ 	.short	0x010a
        /*0b66*/ 	.byte	0x08
	.zero		1


	//   ....[167]....
        /*0b68*/ 	.word	0x00005380
        /*0b6c*/ 	.word	0x000000ff
        /*0b70*/ 	.word	0x00000000
        /*0b74*/ 	.short	0x0101
        /*0b76*/ 	.byte	0x05
	.zero		1


	//   ....[168]....
        /*0b78*/ 	.word	0x00005790
        /*0b7c*/ 	.word	0x00000000
        /*0b80*/ 	.word	0x00000260
        /*0b84*/ 	.short	0x010a
        /*0b86*/ 	.byte	0xff
	.zero		1


	//   ....[169]....
        /*0b88*/ 	.word	0x00005880
        /*0b8c*/ 	.word	0x00000000
        /*0b90*/ 	.word	0x00000000
        /*0b94*/ 	.short	0x0101
        /*0b96*/ 	.byte	0xff
	.zero		1


	//   ....[170]....
        /*0b98*/ 	.word	0x00005ba0
        /*0b9c*/ 	.word	0x000000ff
        /*0ba0*/ 	.word	0x00000258
        /*0ba4*/ 	.short	0x010a
        /*0ba6*/ 	.byte	0x06
	.zero		1


	//   ....[171]....
        /*0ba8*/ 	.word	0x00005d20
        /*0bac*/ 	.word	0x000000ff
        /*0bb0*/ 	.word	0x00000248
        /*0bb4*/ 	.short	0x010a
        /*0bb6*/ 	.byte	0x06
	.zero		1


	//   ....[172]....
        /*0bb8*/ 	.word	0x00006050
        /*0bbc*/ 	.word	0x000000ff
        /*0bc0*/ 	.word	0x00000240
        /*0bc4*/ 	.short	0x010b
        /*0bc6*/ 	.byte	0x06
	.zero		1


	//   ....[173]....
        /*0bc8*/ 	.word	0x00006070
        /*0bcc*/ 	.word	0x000000ff
        /*0bd0*/ 	.word	0x00000000
        /*0bd4*/ 	.short	0x0101
        /*0bd6*/ 	.byte	0x25
	.zero		1


	//   ....[174]....
        /*0bd8*/ 	.word	0x000060b0
        /*0bdc*/ 	.word	0x00000000
        /*0be0*/ 	.word	0x00000248
        /*0be4*/ 	.short	0x010a
        /*0be6*/ 	.byte	0xff
	.zero		1


	//   ....[175]....
        /*0be8*/ 	.word	0x00006460
        /*0bec*/ 	.word	0x00000000
        /*0bf0*/ 	.word	0x00000260
        /*0bf4*/ 	.short	0x010a
        /*0bf6*/ 	.byte	0xff
	.zero		1


	//   ....[176]....
        /*0bf8*/ 	.word	0x00006570
        /*0bfc*/ 	.word	0x00000000
        /*0c00*/ 	.word	0x00000000
        /*0c04*/ 	.short	0x0101
        /*0c06*/ 	.byte	0xff
	.zero		1


	//   ....[177]....
        /*0c08*/ 	.word	0x00007080
        /*0c0c*/ 	.word	0x000000ff
        /*0c10*/ 	.word	0x00000240
        /*0c14*/ 	.short	0x010a
        /*0c16*/ 	.byte	0x31
	.zero		1


	//   ....[178]....
        /*0c18*/ 	.word	0x000070f0
        /*0c1c*/ 	.word	0x0000006c
        /*0c20*/ 	.word	0x00000280
        /*0c24*/ 	.short	0x010a
        /*0c26*/ 	.byte	0xff
	.zero		1


	//   ....[179]....
        /*0c28*/ 	.word	0x00007240
        /*0c2c*/ 	.word	0x000000ff
        /*0c30*/ 	.word	0x00000240
        /*0c34*/ 	.short	0x010a
        /*0c36*/ 	.byte	0x31
	.zero		1


	//   ....[180]....
        /*0c38*/ 	.word	0x00007320
        /*0c3c*/ 	.word	0x000000ff
        /*0c40*/ 	.word	0x00000000
        /*0c44*/ 	.short	0x0101
        /*0c46*/ 	.byte	0x04
	.zero		1


	//   ....[181]....
        /*0c48*/ 	.word	0x00007380
        /*0c4c*/ 	.word	0x0000006c
        /*0c50*/ 	.word	0x00000280
        /*0c54*/ 	.short	0x010a
        /*0c56*/ 	.byte	0xff
	.zero		1


	//   ....[182]....
        /*0c58*/ 	.word	0x000076d0
        /*0c5c*/ 	.word	0x0000006c
        /*0c60*/ 	.word	0x00000000
        /*0c64*/ 	.short	0x0101
        /*0c66*/ 	.byte	0xff
	.zero		1


	//   ....[183]....
        /*0c68*/ 	.word	0x00007f90
        /*0c6c*/ 	.word	0x00000002
        /*0c70*/ 	.word	0x000002d0
        /*0c74*/ 	.short	0x010a
        /*0c76*/ 	.byte	0xff
	.zero		1


	//   ....[184]....
        /*0c78*/ 	.word	0x00007ff0
        /*0c7c*/ 	.word	0x00000002
        /*0c80*/ 	.word	0x00000120
        /*0c84*/ 	.short	0x010a
        /*0c86*/ 	.byte	0xff
	.zero		1


	//   ....[185]....
        /*0c88*/ 	.word	0x00008050
        /*0c8c*/ 	.word	0x00000002
        /*0c90*/ 	.word	0x00000120
        /*0c94*/ 	.short	0x010a
        /*0c96*/ 	.byte	0xff
	.zero		1


	//   ....[186]....
        /*0c98*/ 	.word	0x000080a0
        /*0c9c*/ 	.word	0x00000002
        /*0ca0*/ 	.word	0x00000260
        /*0ca4*/ 	.short	0x010a
        /*0ca6*/ 	.byte	0xff
	.zero		1


	//   ....[187]....
        /*0ca8*/ 	.word	0x00008100
        /*0cac*/ 	.word	0x00000000
        /*0cb0*/ 	.word	0x00000000
        /*0cb4*/ 	.short	0x010a
        /*0cb6*/ 	.byte	0xff
	.zero		1


	//   ....[188]....
        /*0cb8*/ 	.word	0x00008160
        /*0cbc*/ 	.word	0x00000000
        /*0cc0*/ 	.word	0x00000000
        /*0cc4*/ 	.short	0x010a
        /*0cc6*/ 	.byte	0xff
	.zero		1


	//   ....[189]....
        /*0cc8*/ 	.word	0x000081c0
        /*0ccc*/ 	.word	0x00000000
        /*0cd0*/ 	.word	0x00000000
        /*0cd4*/ 	.short	0x010a
        /*0cd6*/ 	.byte	0xff
	.zero		1


	//   ....[190]....
        /*0cd8*/ 	.word	0x00008220
        /*0cdc*/ 	.word	0x00000000
        /*0ce0*/ 	.word	0x00000000
        /*0ce4*/ 	.short	0x010a
        /*0ce6*/ 	.byte	0xff
	.zero		1


	//   ....[191]....
        /*0ce8*/ 	.word	0x00008280
        /*0cec*/ 	.word	0x00000000
        /*0cf0*/ 	.word	0x00000000
        /*0cf4*/ 	.short	0x010a
        /*0cf6*/ 	.byte	0xff
	.zero		1


	//   ....[192]....
        /*0cf8*/ 	.word	0x000082e0
        /*0cfc*/ 	.word	0x00000000
        /*0d00*/ 	.word	0x00000000
        /*0d04*/ 	.short	0x010a
        /*0d06*/ 	.byte	0xff
	.zero		1


	//   ....[193]....
        /*0d08*/ 	.word	0x00008340
        /*0d0c*/ 	.word	0x00000000
        /*0d10*/ 	.word	0x00000000
        /*0d14*/ 	.short	0x010a
        /*0d16*/ 	.byte	0xff
	.zero		1


	//   ....[194]....
        /*0d18*/ 	.word	0x000083a0
        /*0d1c*/ 	.word	0x00000000
        /*0d20*/ 	.word	0x00000000
        /*0d24*/ 	.short	0x010a
        /*0d26*/ 	.byte	0xff
	.zero		1


	//   ....[195]....
        /*0d28*/ 	.word	0x00008400
        /*0d2c*/ 	.word	0x00000000
        /*0d30*/ 	.word	0x00000000
        /*0d34*/ 	.short	0x010a
        /*0d36*/ 	.byte	0xff
	.zero		1


	//   ....[196]....
        /*0d38*/ 	.word	0x00008460
        /*0d3c*/ 	.word	0x00000000
        /*0d40*/ 	.word	0x00000000
        /*0d44*/ 	.short	0x010a
        /*0d46*/ 	.byte	0xff
	.zero		1


	//   ....[197]....
        /*0d48*/ 	.word	0x000084c0
        /*0d4c*/ 	.word	0x00000000
        /*0d50*/ 	.word	0x00000000
        /*0d54*/ 	.short	0x010a
        /*0d56*/ 	.byte	0xff
	.zero		1


	//   ....[198]....
        /*0d58*/ 	.word	0x00008520
        /*0d5c*/ 	.word	0x00000000
        /*0d60*/ 	.word	0x00000000
        /*0d64*/ 	.short	0x010a
        /*0d66*/ 	.byte	0xff
	.zero		1


	//   ....[199]....
        /*0d68*/ 	.word	0x00008580
        /*0d6c*/ 	.word	0x00000000
        /*0d70*/ 	.word	0x00000000
        /*0d74*/ 	.short	0x010a
        /*0d76*/ 	.byte	0xff
	.zero		1


	//   ....[200]....
        /*0d78*/ 	.word	0x000085e0
        /*0d7c*/ 	.word	0x00000000
        /*0d80*/ 	.word	0x00000000
        /*0d84*/ 	.short	0x010a
        /*0d86*/ 	.byte	0xff
	.zero		1


	//   ....[201]....
        /*0d88*/ 	.word	0x00008640
        /*0d8c*/ 	.word	0x00000000
        /*0d90*/ 	.word	0x00000000
        /*0d94*/ 	.short	0x010a
        /*0d96*/ 	.byte	0xff
	.zero		1


	//   ....[202]....
        /*0d98*/ 	.word	0x000086a0
        /*0d9c*/ 	.word	0x00000000
        /*0da0*/ 	.word	0x00000000
        /*0da4*/ 	.short	0x010a
        /*0da6*/ 	.byte	0xff
	.zero		1


	//   ....[203]....
        /*0da8*/ 	.word	0x00008700
        /*0dac*/ 	.word	0x00000000
        /*0db0*/ 	.word	0x00000000
        /*0db4*/ 	.short	0x010a
        /*0db6*/ 	.byte	0xff
	.zero		1


	//   ....[204]....
        /*0db8*/ 	.word	0x00008760
        /*0dbc*/ 	.word	0x00000000
        /*0dc0*/ 	.word	0x00000000
        /*0dc4*/ 	.short	0x010a
        /*0dc6*/ 	.byte	0xff
	.zero		1


	//   ....[205]....
        /*0dc8*/ 	.word	0x000087c0
        /*0dcc*/ 	.word	0x00000000
        /*0dd0*/ 	.word	0x00000000
        /*0dd4*/ 	.short	0x010a
        /*0dd6*/ 	.byte	0xff
	.zero		1


	//   ....[206]....
        /*0dd8*/ 	.word	0x00008820
        /*0ddc*/ 	.word	0x00000000
        /*0de0*/ 	.word	0x00000000
        /*0de4*/ 	.short	0x010a
        /*0de6*/ 	.byte	0xff
	.zero		1


	//   ....[207]....
        /*0de8*/ 	.word	0x00008880
        /*0dec*/ 	.word	0x00000000
        /*0df0*/ 	.word	0x00000000
        /*0df4*/ 	.short	0x010a
        /*0df6*/ 	.byte	0xff
	.zero		1


	//   ....[208]....
        /*0df8*/ 	.word	0x000088e0
        /*0dfc*/ 	.word	0x00000000
        /*0e00*/ 	.word	0x00000000
        /*0e04*/ 	.short	0x010a
        /*0e06*/ 	.byte	0xff
	.zero		1


	//   ....[209]....
        /*0e08*/ 	.word	0x00008940
        /*0e0c*/ 	.word	0x00000000
        /*0e10*/ 	.word	0x00000000
        /*0e14*/ 	.short	0x010a
        /*0e16*/ 	.byte	0xff
	.zero		1


	//   ....[210]....
        /*0e18*/ 	.word	0x000089a0
        /*0e1c*/ 	.word	0x00000000
        /*0e20*/ 	.word	0x00000000
        /*0e24*/ 	.short	0x010a
        /*0e26*/ 	.byte	0xff
	.zero		1


	//   ....[211]....
        /*0e28*/ 	.word	0x00008a00
        /*0e2c*/ 	.word	0x00000000
        /*0e30*/ 	.word	0x00000000
        /*0e34*/ 	.short	0x010a
        /*0e36*/ 	.byte	0xff
	.zero		1


	//   ....[212]....
        /*0e38*/ 	.word	0x00008a60
        /*0e3c*/ 	.word	0x00000000
        /*0e40*/ 	.word	0x00000000
        /*0e44*/ 	.short	0x010a
        /*0e46*/ 	.byte	0xff
	.zero		1


	//   ....[213]....
        /*0e48*/ 	.word	0x00008ac0
        /*0e4c*/ 	.word	0x00000000
        /*0e50*/ 	.word	0x00000000
        /*0e54*/ 	.short	0x010a
        /*0e56*/ 	.byte	0xff
	.zero		1


	//   ....[214]....
        /*0e58*/ 	.word	0x00008b20
        /*0e5c*/ 	.word	0x00000000
        /*0e60*/ 	.word	0x00000000
        /*0e64*/ 	.short	0x010a
        /*0e66*/ 	.byte	0xff
	.zero		1


	//   ....[215]....
        /*0e68*/ 	.word	0x00008b80
        /*0e6c*/ 	.word	0x00000000
        /*0e70*/ 	.word	0x00000000
        /*0e74*/ 	.short	0x010a
        /*0e76*/ 	.byte	0xff
	.zero		1


	//   ....[216]....
        /*0e78*/ 	.word	0x00008be0
        /*0e7c*/ 	.word	0x00000000
        /*0e80*/ 	.word	0x00000000
        /*0e84*/ 	.short	0x010a
        /*0e86*/ 	.byte	0xff
	.zero		1


	//   ....[217]....
        /*0e88*/ 	.word	0x00008c40
        /*0e8c*/ 	.word	0x00000000
        /*0e90*/ 	.word	0x00000000
        /*0e94*/ 	.short	0x010a
        /*0e96*/ 	.byte	0xff
	.zero		1


	//   ....[218]....
        /*0e98*/ 	.word	0x00008ca0
        /*0e9c*/ 	.word	0x00000000
        /*0ea0*/ 	.word	0x00000000
        /*0ea4*/ 	.short	0x010a
        /*0ea6*/ 	.byte	0xff
	.zero		1


	//   ....[219]....
        /*0ea8*/ 	.word	0x00008d00
        /*0eac*/ 	.word	0x00000000
        /*0eb0*/ 	.word	0x00000000
        /*0eb4*/ 	.short	0x010a
        /*0eb6*/ 	.byte	0xff
	.zero		1


	//   ....[220]....
        /*0eb8*/ 	.word	0x00008d60
        /*0ebc*/ 	.word	0x00000000
        /*0ec0*/ 	.word	0x00000000
        /*0ec4*/ 	.short	0x010a
        /*0ec6*/ 	.byte	0xff
	.zero		1


	//   ....[221]....
        /*0ec8*/ 	.word	0x00008dc0
        /*0ecc*/ 	.word	0x00000000
        /*0ed0*/ 	.word	0x00000000
        /*0ed4*/ 	.short	0x010a
        /*0ed6*/ 	.byte	0xff
	.zero		1


	//   ....[222]....
        /*0ed8*/ 	.word	0x00008e10
        /*0edc*/ 	.word	0x00000000
        /*0ee0*/ 	.word	0x000002c0
        /*0ee4*/ 	.short	0x010a
        /*0ee6*/ 	.byte	0xff
	.zero		1


	//   ....[223]....
        /*0ee8*/ 	.word	0x00008e70
        /*0eec*/ 	.word	0x00000000
        /*0ef0*/ 	.word	0x00000270
        /*0ef4*/ 	.short	0x010a
        /*0ef6*/ 	.byte	0xff
	.zero		1


	//   ....[224]....
        /*0ef8*/ 	.word	0x00008ec0
        /*0efc*/ 	.word	0x00000000
        /*0f00*/ 	.word	0x00000260
        /*0f04*/ 	.short	0x010a
        /*0f06*/ 	.byte	0xff
	.zero		1


	//   ....[225]....
        /*0f08*/ 	.word	0x00008f20
        /*0f0c*/ 	.word	0x00000000
        /*0f10*/ 	.word	0x00000270
        /*0f14*/ 	.short	0x010a
        /*0f16*/ 	.byte	0xff
	.zero		1


	//   ....[226]....
        /*0f18*/ 	.word	0x00008f80
        /*0f1c*/ 	.word	0x00000004
        /*0f20*/ 	.word	0x00000008
        /*0f24*/ 	.short	0x010a
        /*0f26*/ 	.byte	0xff
	.zero		1


	//   ....[227]....
        /*0f28*/ 	.word	0x00009060
        /*0f2c*/ 	.word	0x00000002
        /*0f30*/ 	.word	0x00000008
        /*0f34*/ 	.short	0x010a
        /*0f36*/ 	.byte	0xff
	.zero		1


	//   ....[228]....
        /*0f38*/ 	.word	0x000090b0
        /*0f3c*/ 	.word	0x00000000
        /*0f40*/ 	.word	0x00000260
        /*0f44*/ 	.short	0x010a
        /*0f46*/ 	.byte	0xff
	.zero		1


	//   ....[229]....
        /*0f48*/ 	.word	0x00009110
        /*0f4c*/ 	.word	0x00000000
        /*0f50*/ 	.word	0x000002a0
        /*0f54*/ 	.short	0x010a
        /*0f56*/ 	.byte	0xff
	.zero		1


	//   ....[230]....
        /*0f58*/ 	.word	0x00009170
        /*0f5c*/ 	.word	0x00000000
        /*0f60*/ 	.word	0x00000000
        /*0f64*/ 	.short	0x010a
        /*0f66*/ 	.byte	0xff
	.zero		1


	//   ....[231]....
        /*0f68*/ 	.word	0x000091d0
        /*0f6c*/ 	.word	0x00000000
        /*0f70*/ 	.word	0x00000000
        /*0f74*/ 	.short	0x010a
        /*0f76*/ 	.byte	0xff
	.zero		1


	//   ....[232]....
        /*0f78*/ 	.word	0x00009230
        /*0f7c*/ 	.word	0x00000000
        /*0f80*/ 	.word	0x00000000
        /*0f84*/ 	.short	0x010a
        /*0f86*/ 	.byte	0xff
	.zero		1


	//   ....[233]....
        /*0f88*/ 	.word	0x00009290
        /*0f8c*/ 	.word	0x00000000
        /*0f90*/ 	.word	0x00000000
        /*0f94*/ 	.short	0x010a
        /*0f96*/ 	.byte	0xff
	.zero		1


	//   ....[234]....
        /*0f98*/ 	.word	0x000092f0
        /*0f9c*/ 	.word	0x00000000
        /*0fa0*/ 	.word	0x000002e0
        /*0fa4*/ 	.short	0x010a
        /*0fa6*/ 	.byte	0xff
	.zero		1


	//   ....[235]....
        /*0fa8*/ 	.word	0x00009340
        /*0fac*/ 	.word	0x00000000
        /*0fb0*/ 	.word	0x00000260
        /*0fb4*/ 	.short	0x010a
        /*0fb6*/ 	.byte	0xff
	.zero		1


	//   ....[236]....
        /*0fb8*/ 	.word	0x000093a0
        /*0fbc*/ 	.word	0x00000000
        /*0fc0*/ 	.word	0x00000258
        /*0fc4*/ 	.short	0x010a
        /*0fc6*/ 	.byte	0xff
	.zero		1


	//   ....[237]....
        /*0fc8*/ 	.word	0x00009400
        /*0fcc*/ 	.word	0x00000000
        /*0fd0*/ 	.word	0x00000248
        /*0fd4*/ 	.short	0x010a
        /*0fd6*/ 	.byte	0xff
	.zero		1


	//   ....[238]....
        /*0fd8*/ 	.word	0x00009450
        /*0fdc*/ 	.word	0x00000000
        /*0fe0*/ 	.word	0x00000260
        /*0fe4*/ 	.short	0x010a
        /*0fe6*/ 	.byte	0xff
	.zero		1


	//   ....[239]....
        /*0fe8*/ 	.word	0x000094b0
        /*0fec*/ 	.word	0x00000000
        /*0ff0*/ 	.word	0x00000240
        /*0ff4*/ 	.short	0x010a
        /*0ff6*/ 	.byte	0xff
	.zero		1


	//   ....[240]....
        /*0ff8*/ 	.word	0x00009500
        /*0ffc*/ 	.word	0x0000006c
        /*1000*/ 	.word	0x00000280
        /*1004*/ 	.short	0x010a
        /*1006*/ 	.byte	0xff
	.zero		1


	//----- nvinfo : EIATTR_NUM_MBARRIERS
	.align		4
.L_47:
        /*1008*/ 	.byte	0x03, 0x38
        /*100a*/ 	.short	0x005d


	//----- nvinfo : EIATTR_EXIT_INSTR_OFFSETS
	.align		4
        /*100c*/ 	.byte	0x04, 0x1c
        /*100e*/ 	.short	(.L_49 - .L_48)


	//   ....[0]....
.L_48:
        /*1010*/ 	.word	0x00003dc0


	//   ....[1]....
        /*1014*/ 	.word	0x000042b0


	//   ....[2]....
        /*1018*/ 	.word	0x00004310


	//   ....[3]....
        /*101c*/ 	.word	0x000055b0


	//   ....[4]....
        /*1020*/ 	.word	0x000060e0


	//   ....[5]....
        /*1024*/ 	.word	0x00006120


	//   ....[6]....
        /*1028*/ 	.word	0x00007f80


	//----- nvinfo : EIATTR_MAX_THREADS
	.align		4
.L_49:
        /*102c*/ 	.byte	0x04, 0x05
        /*102e*/ 	.short	(.L_51 - .L_50)
.L_50:
        /*1030*/ 	.word	0x00000100
        /*1034*/ 	.word	0x00000001
        /*1038*/ 	.word	0x00000001


	//----- nvinfo : EIATTR_CRS_STACK_SIZE
	.align		4
.L_51:
        /*103c*/ 	.byte	0x04, 0x1e
        /*103e*/ 	.short	(.L_53 - .L_52)
.L_52:
        /*1040*/ 	.word	0x00000000


	//----- nvinfo : EIATTR_CBANK_PARAM_SIZE
	.align		4
.L_53:
        /*1044*/ 	.byte	0x03, 0x19
        /*1046*/ 	.short	0x0800


	//----- nvinfo : EIATTR_PARAM_CBANK
	.align		4
        /*1048*/ 	.byte	0x04, 0x0a
        /*104a*/ 	.short	(.L_55 - .L_54)
	.align		4
.L_54:
        /*104c*/ 	.word	index@(.nv.constant0._ZN7cutlass13device_kernelINS_4gemm6kernel13GemmUniversalIN4cute5tupleIJiiiiEEENS1_10collective13CollectiveMmaINS1_35MainloopSm100TmaUmmaWarpSpecializedILi36ELi2ELi4ENS5_IJNS4_1CILi2EEENSA_ILi1EEESC_EEEEENS5_IJNSA_ILi128EEENSA_ILi64EEESG_EEENS_12float_e4m3_tENS5_IJlSC_lEEESI_SJ_NS4_8TiledMMAINS4_8MMA_AtomIJNS4_10MMA_TraitsINS4_25SM100_MMA_F8F6F4_2x1SM_SSEJSI_SI_fSF_SG_NS4_17integral_constantINS4_4UMMA5MajorELSQ_0EEESR_NSO_INSP_7ScaleInELSS_0EEEST_EEEEEENS4_6LayoutINS5_IJSC_SC_SC_EEENS5_IJNSA_ILi0EEESY_SY_EEEEENS5_IJNS4_10UnderscoreES11_S11_EEEEENS4_18SM100_TMA_2SM_LOADENS4_14ComposedLayoutINS4_7SwizzleILi2ELi4ELi3EEENS4_18smem_ptr_flag_bitsILi8EEENSW_INS5_IJNSA_ILi8EEESG_EEENS5_IJSG_SC_EEEEEEEvNS4_8identityES14_S1E_vS1F_EENS_8epilogue10collective18CollectiveEpilogueINS1H_23Sm100TmaWarpSpecializedILi1ELi1ELi32ELb0ELb0EEEJNS5_IJSG_SG_SG_EEENS5_IJNSW_ISG_SC_EES1N_EEESI_SJ_SI_SJ_NS1H_6fusion15FusionCallbacksIS1L_NS1P_23LinCombPerRowBiasEltActINS1H_6thread4ReLuESI_fSI_SI_fLi16ELNS_15FloatRoundStyleE2EEES1M_S1O_JEEENS4_5SM1004TMEM4LOAD26SM100_TMEM_LOAD_32dp32b32xENS4_13SM90_TMA_LOADES1E_NS4_39AutoVectorizingCopyWithAssumedAlignmentILi128EEENS4_14SM90_TMA_STOREES1E_S23_S23_EEEvvEEEEvNT_6ParamsE)
        /*1050*/ 	.short	0x0380
        /*1052*/ 	.short	0x0800


	//----- nvinfo : EIATTR_SW_WAR
	.align		4
.L_55:
        /*1054*/ 	.byte	0x04, 0x36
        /*1056*/ 	.short	(.L_57 - .L_56)
.L_56:
        /*1058*/ 	.word	0x00000008
.L_57:


//--------------------- .nv.callgraph             --------------------------
	.section	.nv.callgraph,"",@"SHT_CUDA_CALLGRAPH"
	.align	4
	.sectionentsize	8
	.align		4
        /*0000*/ 	.word	0x00000000
	.align		4
        /*0004*/ 	.word	0xffffffff
	.align		4
        /*0008*/ 	.word	index@(_ZN7cutlass13device_kernelINS_4gemm6kernel13GemmUniversalIN4cute5tupleIJiiiiEEENS1_10collective13CollectiveMmaINS1_35MainloopSm100TmaUmmaWarpSpecializedILi36ELi2ELi4ENS5_IJNS4_1CILi2EEENSA_ILi1EEESC_EEEEENS5_IJNSA_ILi128EEENSA_ILi64EEESG_EEENS_12float_e4m3_tENS5_IJlSC_lEEESI_SJ_NS4_8TiledMMAINS4_8MMA_AtomIJNS4_10MMA_TraitsINS4_25SM100_MMA_F8F6F4_2x1SM_SSEJSI_SI_fSF_SG_NS4_17integral_constantINS4_4UMMA5MajorELSQ_0EEESR_NSO_INSP_7ScaleInELSS_0EEEST_EEEEEENS4_6LayoutINS5_IJSC_SC_SC_EEENS5_IJNSA_ILi0EEESY_SY_EEEEENS5_IJNS4_10UnderscoreES11_S11_EEEEENS4_18SM100_TMA_2SM_LOADENS4_14ComposedLayoutINS4_7SwizzleILi2ELi4ELi3EEENS4_18smem_ptr_flag_bitsILi8EEENSW_INS5_IJNSA_ILi8EEESG_EEENS5_IJSG_SC_EEEEEEEvNS4_8identityES14_S1E_vS1F_EENS_8epilogue10collective18CollectiveEpilogueINS1H_23Sm100TmaWarpSpecializedILi1ELi1ELi32ELb0ELb0EEEJNS5_IJSG_SG_SG_EEENS5_IJNSW_ISG_SC_EES1N_EEESI_SJ_SI_SJ_NS1H_6fusion15FusionCallbacksIS1L_NS1P_23LinCombPerRowBiasEltActINS1H_6thread4ReLuESI_fSI_SI_fLi16ELNS_15FloatRoundStyleE2EEES1M_S1O_JEEENS4_5SM1004TMEM4LOAD26SM100_TMEM_LOAD_32dp32b32xENS4_13SM90_TMA_LOADES1E_NS4_39AutoVectorizingCopyWithAssumedAlignmentILi128EEENS4_14SM90_TMA_STOREES1E_S23_S23_EEEvvEEEEvNT_6ParamsE)
	.align		4
        /*000c*/ 	.word	index@(__assertfail)
	.align		4
        /*0010*/ 	.word	0x00000000
	.align		4
        /*0014*/ 	.word	0xfffffffe
	.align		4
        /*0018*/ 	.word	0x00000000
	.align		4
        /*001c*/ 	.word	0xfffffffd
	.align		4
        /*0020*/ 	.word	0x00000000
	.align		4
        /*0024*/ 	.word	0xfffffffc


//--------------------- .nv.constant4             --------------------------
	.section	.nv.constant4,"a",@progbits
	.align	8
	.align		8
.nv.constant4:
        /*0000*/ 	.dword	__assertfail
	.align		8
        /*0008*/ 	.dword	__unnamed_1
	.align		8
        /*0010*/ 	.dword	__unnamed_2
	.align		8
        /*0018*/ 	.dword	_ZN39_INTERNAL_76963793_4_k_cu_d8ff9720_35464cuda3std3__45__cpo5beginE
	.align		8
        /*0020*/ 	.dword	_ZN39_INTERNAL_76963793_4_k_cu_d8ff9720_35464cuda3std3__45__cpo3endE
	.align		8
        /*0028*/ 	.dword	_ZN39_INTERNAL_76963793_4_k_cu_d8ff9720_35464cuda3std3__45__cpo6cbeginE
	.align		8
        /*0030*/ 	.dword	_ZN39_INTERNAL_76963793_4_k_cu_d8ff9720_35464cuda3std3__45__cpo4cendE
	.align		8
        /*0038*/ 	.dword	_ZN39_INTERNAL_76963793_4_k_cu_d8ff9720_35464cuda3std3__441_GLOBAL__N__76963793_4_k_cu_d8ff9720_35466ignoreE
	.align		8
        /*0040*/ 	.dword	_ZN39_INTERNAL_76963793_4_k_cu_d8ff9720_35464cuda3std3__419piecewise_constructE
	.align		8
        /*0048*/ 	.dword	_ZN39_INTERNAL_76963793_4_k_cu_d8ff9720_35464cuda3std3__48in_placeE
	.align		8
        /*0050*/ 	.dword	_ZN39_INTERNAL_76963793_4_k_cu_d8ff9720_35464cuda3std6ranges3__45__cpo4swapE
	.align		8
        /*0058*/ 	.dword	_ZN39_INTERNAL_76963793_4_k_cu_d8ff9720_35464cuda3std6ranges3__45__cpo9iter_moveE
	.align		8
        /*0060*/ 	.dword	_ZN39_INTERNAL_76963793_4_k_cu_d8ff9720_35464cute7productE
	.align		8
        /*0068*/ 	.dword	_ZN39_INTERNAL_76963793_4_k_cu_d8ff9720_35464cute1_E
	.align		8
        /*0070*/ 	.dword	$str$25
	.align		8
        /*0078*/ 	.dword	$str$26
	.align		8
        /*0080*/ 	.dword	$str$27
	.align		8
        /*0088*/ 	.dword	$str$28


//--------------------- .text._ZN7cutlass13device_kernelINS_4gemm6kernel13GemmUniversalIN4cute5tupleIJiiiiEEENS1_10collective13CollectiveMmaINS1_35MainloopSm100TmaUmmaWarpSpecializedILi36ELi2ELi4ENS5_IJNS4_1CILi2EEENSA_ILi1EEESC_EEEEENS5_IJNSA_ILi128EEENSA_ILi64EEESG_EEENS_12float_e4m3_tENS5_IJlSC_lEEESI_SJ_NS4_8TiledMMAINS4_8MMA_AtomIJNS4_10MMA_TraitsINS4_25SM100_MMA_F8F6F4_2x1SM_SSEJSI_SI_fSF_SG_NS4_17integral_constantINS4_4UMMA5MajorELSQ_0EEESR_NSO_INSP_7ScaleInELSS_0EEEST_EEEEEENS4_6LayoutINS5_IJSC_SC_SC_EEENS5_IJNSA_ILi0EEESY_SY_EEEEENS5_IJNS4_10UnderscoreES11_S11_EEEEENS4_18SM100_TMA_2SM_LOADENS4_14ComposedLayoutINS4_7SwizzleILi2ELi4ELi3EEENS4_18smem_ptr_flag_bitsILi8EEENSW_INS5_IJNSA_ILi8EEESG_EEENS5_IJSG_SC_EEEEEEEvNS4_8identityES14_S1E_vS1F_EENS_8epilogue10collective18CollectiveEpilogueINS1H_23Sm100TmaWarpSpecializedILi1ELi1ELi32ELb0ELb0EEEJNS5_IJSG_SG_SG_EEENS5_IJNSW_ISG_SC_EES1N_EEESI_SJ_SI_SJ_NS1H_6fusion15FusionCallbacksIS1L_NS1P_23LinCombPerRowBiasEltActINS1H_6thread4ReLuESI_fSI_SI_fLi16ELNS_15FloatRoundStyleE2EEES1M_S1O_JEEENS4_5SM1004TMEM4LOAD26SM100_TMEM_LOAD_32dp32b32xENS4_13SM90_TMA_LOADES1E_NS4_39AutoVectorizingCopyWithAssumedAlignmentILi128EEENS4_14SM90_TMA_STOREES1E_S23_S23_EEEvvEEEEvNT_6ParamsE --------------------------
	.section	.text._ZN7cutlass13device_kernelINS_4gemm6kernel13GemmUniversalIN4cute5tupleIJiiiiEEENS1_10collective13CollectiveMmaINS1_35MainloopSm100TmaUmmaWarpSpecializedILi36ELi2ELi4ENS5_IJNS4_1CILi2EEENSA_ILi1EEESC_EEEEENS5_IJNSA_ILi128EEENSA_ILi64EEESG_EEENS_12float_e4m3_tENS5_IJlSC_lEEESI_SJ_NS4_8TiledMMAINS4_8MMA_AtomIJNS4_10MMA_TraitsINS4_25SM100_MMA_F8F6F4_2x1SM_SSEJSI_SI_fSF_SG_NS4_17integral_constantINS4_4UMMA5MajorELSQ_0EEESR_NSO_INSP_7ScaleInELSS_0EEEST_EEEEEENS4_6LayoutINS5_IJSC_SC_SC_EEENS5_IJNSA_ILi0EEESY_SY_EEEEENS5_IJNS4_10UnderscoreES11_S11_EEEEENS4_18SM100_TMA_2SM_LOADENS4_14ComposedLayoutINS4_7SwizzleILi2ELi4ELi3EEENS4_18smem_ptr_flag_bitsILi8EEENSW_INS5_IJNSA_ILi8EEESG_EEENS5_IJSG_SC_EEEEEEEvNS4_8identityES14_S1E_vS1F_EENS_8epilogue10collective18CollectiveEpilogueINS1H_23Sm100TmaWarpSpecializedILi1ELi1ELi32ELb0ELb0EEEJNS5_IJSG_SG_SG_EEENS5_IJNSW_ISG_SC_EES1N_EEESI_SJ_SI_SJ_NS1H_6fusion15FusionCallbacksIS1L_NS1P_23LinCombPerRowBiasEltActINS1H_6thread4ReLuESI_fSI_SI_fLi16ELNS_15FloatRoundStyleE2EEES1M_S1O_JEEENS4_5SM1004TMEM4LOAD26SM100_TMEM_LOAD_32dp32b32xENS4_13SM90_TMA_LOADES1E_NS4_39AutoVectorizingCopyWithAssumedAlignmentILi128EEENS4_14SM90_TMA_STOREES1E_S23_S23_EEEvvEEEEvNT_6ParamsE,"ax",@progbits
	.align	128
.text._ZN7cutlass13device_kernelINS_4gemm6kernel13GemmUniversalIN4cute5tupleIJiiiiEEENS1_10collective13CollectiveMmaINS1_35MainloopSm100TmaUmmaWarpSpecializedILi36ELi2ELi4ENS5_IJNS4_1CILi2EEENSA_ILi1EEESC_EEEEENS5_IJNSA_ILi128EEENSA_ILi64EEESG_EEENS_12float_e4m3_tENS5_IJlSC_lEEESI_SJ_NS4_8TiledMMAINS4_8MMA_AtomIJNS4_10MMA_TraitsINS4_25SM100_MMA_F8F6F4_2x1SM_SSEJSI_SI_fSF_SG_NS4_17integral_constantINS4_4UMMA5MajorELSQ_0EEESR_NSO_INSP_7ScaleInELSS_0EEEST_EEEEEENS4_6LayoutINS5_IJSC_SC_SC_EEENS5_IJNSA_ILi0EEESY_SY_EEEEENS5_IJNS4_10UnderscoreES11_S11_EEEEENS4_18SM100_TMA_2SM_LOADENS4_14ComposedLayoutINS4_7SwizzleILi2ELi4ELi3EEENS4_18smem_ptr_flag_bitsILi8EEENSW_INS5_IJNSA_ILi8EEESG_EEENS5_IJSG_SC_EEEEEEEvNS4_8identityES14_S1E_vS1F_EENS_8epilogue10collective18CollectiveEpilogueINS1H_23Sm100TmaWarpSpecializedILi1ELi1ELi32ELb0ELb0EEEJNS5_IJSG_SG_SG_EEENS5_IJNSW_ISG_SC_EES1N_EEESI_SJ_SI_SJ_NS1H_6fusion15FusionCallbacksIS1L_NS1P_23LinCombPerRowBiasEltActINS1H_6thread4ReLuESI_fSI_SI_fLi16ELNS_15FloatRoundStyleE2EEES1M_S1O_JEEENS4_5SM1004TMEM4LOAD26SM100_TMEM_LOAD_32dp32b32xENS4_13SM90_TMA_LOADES1E_NS4_39AutoVectorizingCopyWithAssumedAlignmentILi128EEENS4_14SM90_TMA_STOREES1E_S23_S23_EEEvvEEEEvNT_6ParamsE:
        .type           _ZN7cutlass13device_kernelINS_4gemm6kernel13GemmUniversalIN4cute5tupleIJiiiiEEENS1_10collective13CollectiveMmaINS1_35MainloopSm100TmaUmmaWarpSpecializedILi36ELi2ELi4ENS5_IJNS4_1CILi2EEENSA_ILi1EEESC_EEEEENS5_IJNSA_ILi128EEENSA_ILi64EEESG_EEENS_12float_e4m3_tENS5_IJlSC_lEEESI_SJ_NS4_8TiledMMAINS4_8MMA_AtomIJNS4_10MMA_TraitsINS4_25SM100_MMA_F8F6F4_2x1SM_SSEJSI_SI_fSF_SG_NS4_17integral_constantINS4_4UMMA5MajorELSQ_0EEESR_NSO_INSP_7ScaleInELSS_0EEEST_EEEEEENS4_6LayoutINS5_IJSC_SC_SC_EEENS5_IJNSA_ILi0EEESY_SY_EEEEENS5_IJNS4_10UnderscoreES11_S11_EEEEENS4_18SM100_TMA_2SM_LOADENS4_14ComposedLayoutINS4_7SwizzleILi2ELi4ELi3EEENS4_18smem_ptr_flag_bitsILi8EEENSW_INS5_IJNSA_ILi8EEESG_EEENS5_IJSG_SC_EEEEEEEvNS4_8identityES14_S1E_vS1F_EENS_8epilogue10collective18CollectiveEpilogueINS1H_23Sm100TmaWarpSpecializedILi1ELi1ELi32ELb0ELb0EEEJNS5_IJSG_SG_SG_EEENS5_IJNSW_ISG_SC_EES1N_EEESI_SJ_SI_SJ_NS1H_6fusion15FusionCallbacksIS1L_NS1P_23LinCombPerRowBiasEltActINS1H_6thread4ReLuESI_fSI_SI_fLi16ELNS_15FloatRoundStyleE2EEES1M_S1O_JEEENS4_5SM1004TMEM4LOAD26SM100_TMEM_LOAD_32dp32b32xENS4_13SM90_TMA_LOADES1E_NS4_39AutoVectorizingCopyWithAssumedAlignmentILi128EEENS4_14SM90_TMA_STOREES1E_S23_S23_EEEvvEEEEvNT_6ParamsE,@function
        .size           _ZN7cutlass13device_kernelINS_4gemm6kernel13GemmUniversalIN4cute5tupleIJiiiiEEENS1_10collective13CollectiveMmaINS1_35MainloopSm100TmaUmmaWarpSpecializedILi36ELi2ELi4ENS5_IJNS4_1CILi2EEENSA_ILi1EEESC_EEEEENS5_IJNSA_ILi128EEENSA_ILi64EEESG_EEENS_12float_e4m3_tENS5_IJlSC_lEEESI_SJ_NS4_8TiledMMAINS4_8MMA_AtomIJNS4_10MMA_TraitsINS4_25SM100_MMA_F8F6F4_2x1SM_SSEJSI_SI_fSF_SG_NS4_17integral_constantINS4_4UMMA5MajorELSQ_0EEESR_NSO_INSP_7ScaleInELSS_0EEEST_EEEEEENS4_6LayoutINS5_IJSC_SC_SC_EEENS5_IJNSA_ILi0EEESY_SY_EEEEENS5_IJNS4_10UnderscoreES11_S11_EEEEENS4_18SM100_TMA_2SM_LOADENS4_14ComposedLayoutINS4_7SwizzleILi2ELi4ELi3EEENS4_18smem_ptr_flag_bitsILi8EEENSW_INS5_IJNSA_ILi8EEESG_EEENS5_IJSG_SC_EEEEEEEvNS4_8identityES14_S1E_vS1F_EENS_8epilogue10collective18CollectiveEpilogueINS1H_23Sm100TmaWarpSpecializedILi1ELi1ELi32ELb0ELb0EEEJNS5_IJSG_SG_SG_EEENS5_IJNSW_ISG_SC_EES1N_EEESI_SJ_SI_SJ_NS1H_6fusion15FusionCallbacksIS1L_NS1P_23LinCombPerRowBiasEltActINS1H_6thread4ReLuESI_fSI_SI_fLi16ELNS_15FloatRoundStyleE2EEES1M_S1O_JEEENS4_5SM1004TMEM4LOAD26SM100_TMEM_LOAD_32dp32b32xENS4_13SM90_TMA_LOADES1E_NS4_39AutoVectorizingCopyWithAssumedAlignmentILi128EEENS4_14SM90_TMA_STOREES1E_S23_S23_EEEvvEEEEvNT_6ParamsE,(.L_x_248 - _ZN7cutlass13device_kernelINS_4gemm6kernel13GemmUniversalIN4cute5tupleIJiiiiEEENS1_10collective13CollectiveMmaINS1_35MainloopSm100TmaUmmaWarpSpecializedILi36ELi2ELi4ENS5_IJNS4_1CILi2EEENSA_ILi1EEESC_EEEEENS5_IJNSA_ILi128EEENSA_ILi64EEESG_EEENS_12float_e4m3_tENS5_IJlSC_lEEESI_SJ_NS4_8TiledMMAINS4_8MMA_AtomIJNS4_10MMA_TraitsINS4_25SM100_MMA_F8F6F4_2x1SM_SSEJSI_SI_fSF_SG_NS4_17integral_constantINS4_4UMMA5MajorELSQ_0EEESR_NSO_INSP_7ScaleInELSS_0EEEST_EEEEEENS4_6LayoutINS5_IJSC_SC_SC_EEENS5_IJNSA_ILi0EEESY_SY_EEEEENS5_IJNS4_10UnderscoreES11_S11_EEEEENS4_18SM100_TMA_2SM_LOADENS4_14ComposedLayoutINS4_7SwizzleILi2ELi4ELi3EEENS4_18smem_ptr_flag_bitsILi8EEENSW_INS5_IJNSA_ILi8EEESG_EEENS5_IJSG_SC_EEEEEEEvNS4_8identityES14_S1E_vS1F_EENS_8epilogue10collective18CollectiveEpilogueINS1H_23Sm100TmaWarpSpecializedILi1ELi1ELi32ELb0ELb0EEEJNS5_IJSG_SG_SG_EEENS5_IJNSW_ISG_SC_EES1N_EEESI_SJ_SI_SJ_NS1H_6fusion15FusionCallbacksIS1L_NS1P_23LinCombPerRowBiasEltActINS1H_6thread4ReLuESI_fSI_SI_fLi16ELNS_15FloatRoundStyleE2EEES1M_S1O_JEEENS4_5SM1004TMEM4LOAD26SM100_TMEM_LOAD_32dp32b32xENS4_13SM90_TMA_LOADES1E_NS4_39AutoVectorizingCopyWithAssumedAlignmentILi128EEENS4_14SM90_TMA_STOREES1E_S23_S23_EEEvvEEEEvNT_6ParamsE)
        .other          _ZN7cutlass13device_kernelINS_4gemm6kernel13GemmUniversalIN4cute5tupleIJiiiiEEENS1_10collective13CollectiveMmaINS1_35MainloopSm100TmaUmmaWarpSpecializedILi36ELi2ELi4ENS5_IJNS4_1CILi2EEENSA_ILi1EEESC_EEEEENS5_IJNSA_ILi128EEENSA_ILi64EEESG_EEENS_12float_e4m3_tENS5_IJlSC_lEEESI_SJ_NS4_8TiledMMAINS4_8MMA_AtomIJNS4_10MMA_TraitsINS4_25SM100_MMA_F8F6F4_2x1SM_SSEJSI_SI_fSF_SG_NS4_17integral_constantINS4_4UMMA5MajorELSQ_0EEESR_NSO_INSP_7ScaleInELSS_0EEEST_EEEEEENS4_6LayoutINS5_IJSC_SC_SC_EEENS5_IJNSA_ILi0EEESY_SY_EEEEENS5_IJNS4_10UnderscoreES11_S11_EEEEENS4_18SM100_TMA_2SM_LOADENS4_14ComposedLayoutINS4_7SwizzleILi2ELi4ELi3EEENS4_18smem_ptr_flag_bitsILi8EEENSW_INS5_IJNSA_ILi8EEESG_EEENS5_IJSG_SC_EEEEEEEvNS4_8identityES14_S1E_vS1F_EENS_8epilogue10collective18CollectiveEpilogueINS1H_23Sm100TmaWarpSpecializedILi1ELi1ELi32ELb0ELb0EEEJNS5_IJSG_SG_SG_EEENS5_IJNSW_ISG_SC_EES1N_EEESI_SJ_SI_SJ_NS1H_6fusion15FusionCallbacksIS1L_NS1P_23LinCombPerRowBiasEltActINS1H_6thread4ReLuESI_fSI_SI_fLi16ELNS_15FloatRoundStyleE2EEES1M_S1O_JEEENS4_5SM1004TMEM4LOAD26SM100_TMEM_LOAD_32dp32b32xENS4_13SM90_TMA_LOADES1E_NS4_39AutoVectorizingCopyWithAssumedAlignmentILi128EEENS4_14SM90_TMA_STOREES1E_S23_S23_EEEvvEEEEvNT_6ParamsE,@"STO_CUDA_ENTRY STV_DEFAULT"
_ZN7cutlass13device_kernelINS_4gemm6kernel13GemmUniversalIN4cute5tupleIJiiiiEEENS1_10collective13CollectiveMmaINS1_35MainloopSm100TmaUmmaWarpSpecializedILi36ELi2ELi4ENS5_IJNS4_1CILi2EEENSA_ILi1EEESC_EEEEENS5_IJNSA_ILi128EEENSA_ILi64EEESG_EEENS_12float_e4m3_tENS5_IJlSC_lEEESI_SJ_NS4_8TiledMMAINS4_8MMA_AtomIJNS4_10MMA_TraitsINS4_25SM100_MMA_F8F6F4_2x1SM_SSEJSI_SI_fSF_SG_NS4_17integral_constantINS4_4UMMA5MajorELSQ_0EEESR_NSO_INSP_7ScaleInELSS_0EEEST_EEEEEENS4_6LayoutINS5_IJSC_SC_SC_EEENS5_IJNSA_ILi0EEESY_SY_EEEEENS5_IJNS4_10UnderscoreES11_S11_EEEEENS4_18SM100_TMA_2SM_LOADENS4_14ComposedLayoutINS4_7SwizzleILi2ELi4ELi3EEENS4_18smem_ptr_flag_bitsILi8EEENSW_INS5_IJNSA_ILi8EEESG_EEENS5_IJSG_SC_EEEEEEEvNS4_8identityES14_S1E_vS1F_EENS_8epilogue10collective18CollectiveEpilogueINS1H_23Sm100TmaWarpSpecializedILi1ELi1ELi32ELb0ELb0EEEJNS5_IJSG_SG_SG_EEENS5_IJNSW_ISG_SC_EES1N_EEESI_SJ_SI_SJ_NS1H_6fusion15FusionCallbacksIS1L_NS1P_23LinCombPerRowBiasEltActINS1H_6thread4ReLuESI_fSI_SI_fLi16ELNS_15FloatRoundStyleE2EEES1M_S1O_JEEENS4_5SM1004TMEM4LOAD26SM100_TMEM_LOAD_32dp32b32xENS4_13SM90_TMA_LOADES1E_NS4_39AutoVectorizingCopyWithAssumedAlignmentILi128EEENS4_14SM90_TMA_STOREES1E_S23_S23_EEEvvEEEEvNT_6ParamsE:
[----:B------:R-:W1:Y:S01]  /*0000*/  LDC R1, c[0x0][0x37c] ;  /* 0x0000df00ff017b82 */ /* 0x000e620000000800 */
[----:B------:R-:W2:Y:S01]  /*0010*/  S2R R96, SR_TID.X ;  /* 0x0000000000607919 */ /* 0x000ea20000002100 */
[----:B------:R-:W3:Y:S06]  /*0020*/  LDCU.64 UR8, c[0x0][0x890] ;  /* 0x00011200ff0877ac */ /* 0x000eec0008000a00 */
[----:B------:R-:W4:Y:S01]  /*0030*/  S2UR UR37, SR_CgaCtaId ;  /* 0x00000000002579c3 */ /* 0x000f220000008800 */
[----:B------:R-:W-:Y:S02]  /*0040*/  PRMT R92, RZ, 0x7610, R92 ;  /* 0x00007610ff5c7816 */ /* 0x000fe4000000005c */
[----:B------:R-:W-:Y:S01]  /*0050*/  ELECT P0, URZ, PT ;  /* 0x0000000000ff782f */ /* 0x000fe20003800000 */
[----:B------:R-:W1:Y:S01]  /*0060*/  LDCU.64 UR46, c[0x0][0x358] ;  /* 0x00006b00ff2e77ac */ /* 0x000e620008000a00 */
[----:B---3--:R-:W-:-:S04]  /*0070*/  UISETP.NE.U32.AND UP2, UPT, UR8, URZ, UPT ;  /* 0x000000ff0800728c */ /* 0x008fc8000bf45070 */
[----:B------:R-:W-:Y:S02]  /*0080*/  UISETP.NE.AND.EX UP2, UPT, UR9, URZ, UPT, UP2 ;  /* 0x000000ff0900728c */ /* 0x000fe4000bf45320 */
[----:B----4-:R-:W-:Y:S02]  /*0090*/  ULOP3.LUT UR5, UR37, 0x1, URZ, 0xc0, !UPT ;  /* 0x0000000125057892 */ /* 0x010fe4000f8ec0ff */
[----:B------:R-:W-:Y:S01]  /*00a0*/  ULOP3.LUT UR4, UR37, 0x1, URZ, 0x3c, !UPT ;  /* 0x0000000125047892 */ /* 0x000fe2000f8e3cff */
[----:B--2---:R-:W-:-:S05]  /*00b0*/  SHF.R.U32.HI R100, RZ, 0x5, R96 ;  /* 0x00000005ff647819 */ /* 0x004fca0000011660 */
[----:B------:R-:W2:Y:S02]  /*00c0*/  SHFL.IDX PT, R0, R100, RZ, 0x1f ;  /* 0x00001fff64007589 */ /* 0x000ea400000e0000 */
[----:B--2---:R-:W-:Y:S01]  /*00d0*/  R2UR UR10, R0 ;  /* 0x00000000000a72ca */ /* 0x004fe200000e0000 */
[----:B-1----:R-:W-:Y:S05]  /*00e0*/  BRA.U UP2, `(.L_x_0) ;  /* 0x00000001022c7547 */ /* 0x002fea000b800000 */
[----:B------:R-:W1:Y:S02]  /*00f0*/  LDCU.64 UR6, c[0x0][0x888] ;  /* 0x00011100ff0677ac */ /* 0x000e640008000a00 */
[----:B-1----:R-:W-:-:S04]  /*0100*/  UISETP.NE.U32.AND UP0, UPT, UR6, URZ, UPT ;  /* 0x000000ff0600728c */ /* 0x002fc8000bf05070 */
[----:B------:R-:W-:-:S09]  /*0110*/  UISETP.NE.AND.EX UP0, UPT, UR7, URZ, UPT, UP0 ;  /* 0x000000ff0700728c */ /* 0x000fd2000bf05300 */
[----:B------:R-:W-:Y:S05]  /*0120*/  BRA.U !UP0, `(.L_x_1) ;  /* 0x0000000108107547 */ /* 0x000fea000b800000 */
[----:B------:R-:W1:Y:S02]  /*0130*/  LDC.64 R46, c[0x0][0x888] ;  /* 0x00022200ff2e7b82 */ /* 0x000e640000000a00 */
[----:B-1----:R1:W5:Y:S01]  /*0140*/  LDG.E R46, desc[UR46][R46.64] ;  /* 0x0000002e2e2e7981 */ /* 0x002362000c1e1900 */
[----:B------:R-:W-:Y:S01]  /*0150*/  HFMA2 R92, -RZ, RZ, 0, 5.9604644775390625e-08 ;  /* 0x00000001ff5c7431 */ /* 0x000fe200000001ff */
[----:B------:R-:W-:Y:S05]  /*0160*/  BRA `(.L_x_0) ;  /* 0x00000000000c7947 */ /* 0x000fea0003800000 */
.L_x_1:
[----:B------:R-:W1:Y:S01]  /*0170*/  LDCU UR6, c[0x0][0x880] ;  /* 0x00011000ff0677ac */ /* 0x000e620008000800 */
[----:B------:R-:W-:Y:S01]  /*0180*/  HFMA2 R92, -RZ, RZ, 0, 5.9604644775390625e-08 ;  /* 0x00000001ff5c7431 */ /* 0x000fe200000001ff */
[----:B-1----:R-:W-:-:S07]  /*0190*/  MOV R46, UR6 ;  /* 0x00000006002e7c02 */ /* 0x002fce0008000f00 */
.L_x_0:
[----:B------:R-:W2:Y:S02]  /*01a0*/  LDCU.64 UR6, c[0x0][0x8b0] ;  /* 0x00011600ff0677ac */ /* 0x000ea40008000a00 */
[----:B--2---:R-:W-:-:S04]  /*01b0*/  UISETP.NE.U32.AND UP0, UPT, UR6, URZ, UPT ;  /* 0x000000ff0600728c */ /* 0x004fc8000bf05070 */
[----:B------:R-:W-:-:S09]  /*01c0*/  UISETP.NE.AND.EX UP0, UPT, UR7, URZ, UPT, UP0 ;  /* 0x000000ff0700728c */ /* 0x000fd2000bf05300 */
[----:B------:R-:W-:Y:S05]  /*01d0*/  BRA.U UP0, `(.L_x_2) ;  /* 0x0000000100247547 */ /* 0x000fea000b800000 */
[----:B------:R-:W2:Y:S02]  /*01e0*/  LDCU.64 UR6, c[0x0][0x8a8] ;  /* 0x00011500ff0677ac */ /* 0x000ea40008000a00 */
[----:B--2---:R-:W-:-:S04]  /*01f0*/  UISETP.NE.U32.AND UP0, UPT, UR6, URZ, UPT ;  /* 0x000000ff0600728c */ /* 0x004fc8000bf05070 */
[----:B------:R-:W-:-:S09]  /*0200*/  UISETP.NE.AND.EX UP0, UPT, UR7, URZ, UPT, UP0 ;  /* 0x000000ff0700728c */ /* 0x000fd2000bf05300 */
[----:B------:R-:W-:Y:S05]  /*0210*/  BRA.U !UP0, `(.L_x_3) ;  /* 0x00000001080c7547 */ /* 0x000fea000b800000 */
[----:B------:R-:W2:Y:S02]  /*0220*/  LDC.64 R2, c[0x0][0x8a8] ;  /* 0x00022a00ff027b82 */ /* 0x000ea40000000a00 */
[----:B--2---:R2:W5:Y:S01]  /*0230*/  LDG.E R45, desc[UR46][R2.64] ;  /* 0x0000002e022d7981 */ /* 0x004562000c1e1900 */
[----:B------:R-:W-:Y:S05]  /*0240*/  BRA `(.L_x_2) ;  /* 0x0000000000087947 */ /* 0x000fea0003800000 */
.L_x_3:
[----:B------:R-:W2:Y:S02]  /*0250*/  LDCU UR6, c[0x0][0x8a0] ;  /* 0x00011400ff0677ac */ /* 0x000ea40008000800 */
[----:B--2---:R-:W-:Y:S02]  /*0260*/  MOV R45, UR6 ;  /* 0x00000006002d7c02 */ /* 0x004fe40008000f00 */
.L_x_2:
[----:B------:R-:W-:Y:S01]  /*0270*/  IMAD.U32 R0, RZ, RZ, UR10 ;  /* 0x0000000aff007e24 */ /* 0x000fe2000f8e00ff */
[----:B------:R-:W-:Y:S04]  /*0280*/  BSSY.RECONVERGENT B0, `(.L_x_4) ;  /* 0x000000c000007945 */ /* 0x000fe80003800200 */
[C---:B------:R-:W-:Y:S02]  /*0290*/  ISETP.NE.OR P2, PT, R0.reuse, 0x1, !P0 ;  /* 0x000000010000780c */ /* 0x040fe40004745670 */
[----:B------:R-:W-:-:S11]  /*02a0*/  ISETP.NE.OR P1, PT, R0, 0x3, !P0 ;  /* 0x000000030000780c */ /* 0x000fd60004725670 */
[----:B------:R-:W-:Y:S05]  /*02b0*/  @P2 BRA `(.L_x_5) ;  /* 0x0000000000202947 */ /* 0x000fea0003800000 */
[----:B------:R-:W3:Y:S02]  /*02c0*/  LDCU.64 UR6, c[0x0][0x348] ;  /* 0x00006900ff0677ac */ /* 0x000ee40008000a00 */
[----:B---3--:R-:W-:Y:S02]  /*02d0*/  UIADD3 UR12, UP1, UPT, UR6, 0x80, URZ ;  /* 0x00000080060c7890 */ /* 0x008fe4000ff3e0ff */
[----:B------:R-:W-:Y:S02]  /*02e0*/  UIADD3 UR6, UP0, UPT, UR6, 0x180, URZ ;  /* 0x0000018006067890 */ /* 0x000fe4000ff1e0ff */
[----:B------:R-:W-:Y:S02]  /*02f0*/  UIADD3.X UR13, UPT, UPT, URZ, UR7, URZ, UP1, !UPT ;  /* 0x00000007ff0d7290 */ /* 0x000fe40008ffe4ff */
[----:B------:R-:W-:-:S07]  /*0300*/  UIADD3.X UR7, UPT, UPT, URZ, UR7, URZ, UP0, !UPT ;  /* 0x00000007ff077290 */ /* 0x000fce00087fe4ff */
[----:B------:R3:W-:Y:S02]  /*0310*/  UTMACCTL.PF [UR12] ;  /* 0x000000000c0079b9 */ /* 0x0007e40008040000 */
[----:B------:R3:W-:Y:S02]  /*0320*/  UTMACCTL.PF [UR6] ;  /* 0x00000000060079b9 */ /* 0x0007e40008040000 */
[----:B---3--:R-:W-:Y:S01]  /*0330*/  NOP ;  /* 0x0000000000007918 */ /* 0x008fe20000000000 */
.L_x_5:
[----:B------:R-:W-:Y:S05]  /*0340*/  BSYNC.RECONVERGENT B0 ;  /* 0x0000000000007941 */ /* 0x000fea0003800200 */
.L_x_4:
[----:B------:R-:W-:Y:S04]  /*0350*/  BSSY.RECONVERGENT B0, `(.L_x_6) ;  /* 0x000000a000007945 */ /* 0x000fe80003800200 */
        /* <DEDUP_REMOVED lines=9> */
.L_x_7:
[----:B------:R-:W-:Y:S05]  /*03f0*/  BSYNC.RECONVERGENT B0 ;  /* 0x0000000000007941 */ /* 0x000fea0003800200 */
.L_x_6:
[----:B------:R-:W3:Y:S01]  /*0400*/  LDCU.64 UR6, c[0x0][0x888] ;  /* 0x00011100ff0677ac */ /* 0x000ee20008000a00 */
[----:B------:R-:W-:Y:S02]  /*0410*/  UISETP.EQ.U32.AND UP1, UPT, UR8, URZ, UPT ;  /* 0x000000ff0800728c */ /* 0x000fe4000bf22070 */
[----:B------:R-:W-:Y:S02]  /*0420*/  UPLOP3.LUT UP5, UPT, UPT, UPT, UPT, 0x40, 0x4 ;  /* 0x000000000004789c */ /* 0x000fe40003fae870 */
[----:B---3--:R-:W-:-:S04]  /*0430*/  UISETP.NE.U32.AND UP0, UPT, UR6, URZ, UPT ;  /* 0x000000ff0600728c */ /* 0x008fc8000bf05070 */
[----:B------:R-:W-:-:S04]  /*0440*/  UISETP.NE.AND.EX UP0, UPT, UR7, URZ, UPT, UP0 ;  /* 0x000000ff0700728c */ /* 0x000fc8000bf05300 */
[----:B------:R-:W-:-:S04]  /*0450*/  UISETP.EQ.OR.EX UP3, UPT, UR9, URZ, !UP0, UP1 ;  /* 0x000000ff0900728c */ /* 0x000fc8000c762710 */
[----:B------:R-:W-:-:S05]  /*0460*/  UP2UR UR52, UPR, URZ, 0x8 ;  /* 0x00000008ff347883 */ /* 0x000fca0008000000 */
[----:B------:R-:W-:Y:S07]  /*0470*/  BRA.U !UP3, `(.L_x_8) ;  /* 0x000000010b147547 */ /* 0x000fee000b800000 */
[----:B------:R-:W-:Y:S01]  /*0480*/  PLOP3.LUT P2, PT, PT, PT, UP2, 0x80, 0x8 ;  /* 0x000000000008781c */ /* 0x000fe20003f4f028 */
[----:B------:R-:W-:-:S12]  /*0490*/  UPLOP3.LUT UP5, UPT, UPT, UPT, UP0, 0x40, 0x4 ;  /* 0x000000000004789c */ /* 0x000fd80003fae800 */
[----:B-----5:R-:W-:-:S13]  /*04a0*/  @!P2 FSETP.EQ.AND P1, PT, R46, RZ, PT ;  /* 0x000000ff2e00a20b */ /* 0x020fda0003f22000 */
[----:B------:R-:W-:Y:S01]  /*04b0*/  @!P2 VOTEU.ANY UP1, P1 ;  /* 0x0000000000ffa886 */ /* 0x000fe20000820100 */
[----:B------:R-:W-:-:S11]  /*04c0*/  @!UP2 UPLOP3.LUT UP5, UPT, UPT, UPT, UP1, 0x80, 0x8 ;  /* 0x000000000008a89c */ /* 0x000fd60003faf010 */
.L_x_8:
[----:B------:R-:W3:Y:S01]  /*04d0*/  SHFL.IDX PT, R0, R100, RZ, 0x1f ;  /* 0x00001fff64007589 */ /* 0x000ee200000e0000 */
[----:B------:R-:W-:-:S04]  /*04e0*/  UISETP.NE.AND UP1, UPT, UR10, 0x2, UPT ;  /* 0x000000020a00788c */ /* 0x000fc8000bf25270 */
[----:B------:R-:W-:Y:S02]  /*04f0*/  UISETP.EQ.AND UP2, UPT, UR5, URZ, !UP1 ;  /* 0x000000ff0500728c */ /* 0x000fe4000cf42270 */
[----:B------:R-:W-:-:S04]  /*0500*/  USEL UR7, URZ, 0x1, UP1 ;  /* 0x00000001ff077887 */ /* 0x000fc80008800000 */
[----:B------:R-:W-:Y:S02]  /*0510*/  PLOP3.LUT P5, PT, P0, PT, UP2, 0x80, 0x8 ;  /* 0x000000000008781c */ /* 0x000fe400007af028 */
[----:B---3--:R-:W-:-:S13]  /*0520*/  ISETP.NE.AND P1, PT, R0, RZ, PT ;  /* 0x000000ff0000720c */ /* 0x008fda0003f25270 */
[----:B------:R-:W-:Y:S05]  /*0530*/  @P1 BRA `(.L_x_9) ;  /* 0x0000000400501947 */ /* 0x000fea0003800000 */
[----:B------:R-:W-:Y:S01]  /*0540*/  ELECT P1, URZ, PT ;  /* 0x0000000000ff782f */ /* 0x000fe20003820000 */
[----:B------:R-:W-:-:S12]  /*0550*/  BSSY.RECONVERGENT B0, `(.L_x_9) ;  /* 0x0000052000007945 */ /* 0x000fd80003800200 */
[----:B------:R-:W-:Y:S05]  /*0560*/  @!P1 BRA `(.L_x_10) ;  /* 0x0000000400409947 */ /* 0x000fea0003800000 */
[----:B------:R-:W-:Y:S01]  /*0570*/  UMOV UR8, 0x400 ;  /* 0x0000040000087882 */ /* 0x000fe20000000000 */
[----:B------:R-:W-:Y:S01]  /*0580*/  UMOV UR6, 0x1 ;  /* 0x0000000100067882 */ /* 0x000fe20000000000 */
[----:B------:R-:W-:Y:S02]  /*0590*/  ULEA UR8, UR37, UR8, 0x18 ;  /* 0x0000000825087291 */ /* 0x000fe4000f8ec0ff */
[----:B------:R-:W-:-:S04]  /*05a0*/  UIADD3 UR12, UPT, UPT, -UR6, 0x100000, URZ ;  /* 0x00100000060c7890 */ /* 0x000fc8000fffe1ff */
[----:B------:R-:W-:Y:S02]  /*05b0*/  USHF.L.U32 UR13, UR12, 0xb, URZ ;  /* 0x0000000b0c0d7899 */ /* 0x000fe400080006ff */
[----:B------:R-:W-:Y:S01]  /*05c0*/  USHF.L.U32 UR12, UR12, 0x1, URZ ;  /* 0x000000010c0c7899 */ /* 0x000fe200080006ff */
[----:B------:R-:W3:Y:S11]  /*05d0*/  FENCE.VIEW.ASYNC.S ;  /* 0x00000000000073c6 */ /* 0x000ef60000000000 */
[----:B---3--:R3:W4:Y:S01]  /*05e0*/  SYNCS.EXCH.64 URZ, [UR8], UR12 ;  /* 0x0000000c08ff75b2 */ /* 0x0087220008000100 */
[----:B------:R3:W1:Y:S01]  /*05f0*/  SYNCS.EXCH.64 URZ, [UR8+0x120], UR12 ;  /* 0x0001200c08ff75b2 */ /* 0x0006620008000100 */
        /* <DEDUP_REMOVED lines=69> */
[----:B------:R3:W1:Y:S02]  /*0a50*/  SYNCS.EXCH.64 URZ, [UR8+0x238], UR12 ;  /* 0x0002380c08ff75b2 */ /* 0x0006640008000100 */
[----:B---34-:R-:W-:Y:S01]  /*0a60*/  NOP ;  /* 0x0000000000007918 */ /* 0x018fe20000000000 */
.L_x_10:
[----:B------:R-:W-:Y:S05]  /*0a70*/  BSYNC.RECONVERGENT B0 ;  /* 0x0000000000007941 */ /* 0x000fea0003800200 */
.L_x_9:
[----:B------:R-:W3:Y:S01]  /*0a80*/  SHFL.IDX PT, R0, R100, RZ, 0x1f ;  /* 0x00001fff64007589 */ /* 0x000ee200000e0000 */
[----:B------:R-:W-:Y:S01]  /*0a90*/  NOP ;  /* 0x0000000000007918 */ /* 0x000fe20000000000 */
[----:B---3--:R-:W-:-:S13]  /*0aa0*/  ISETP.NE.AND P1, PT, R0, 0x1, PT ;  /* 0x000000010000780c */ /* 0x008fda0003f25270 */
[----:B------:R-:W-:Y:S05]  /*0ab0*/  @P1 BRA `(.L_x_11) ;  /* 0x00000000003c1947 */ /* 0x000fea0003800000 */
[----:B------:R-:W-:Y:S01]  /*0ac0*/  UMOV UR9, 0x400 ;  /* 0x0000040000097882 */ /* 0x000fe20000000000 */
[----:B------:R-:W-:Y:S01]  /*0ad0*/  UMOV UR8, 0x20 ;  /* 0x0000002000087882 */ /* 0x000fe20000000000 */
[----:B------:R-:W-:Y:S01]  /*0ae0*/  UMOV UR6, 0x80 ;  /* 0x0000008000067882 */ /* 0x000fe20000000000 */
[----:B------:R-:W-:Y:S02]  /*0af0*/  ULEA UR9, UR37, UR9, 0x18 ;  /* 0x0000000925097291 */ /* 0x000fe4000f8ec0ff */
[----:B------:R-:W-:-:S04]  /*0b00*/  UIADD3 UR12, UPT, UPT, -UR8, 0x100000, URZ ;  /* 0x00100000080c7890 */ /* 0x000fc8000fffe1ff */
[----:B------:R-:W-:Y:S02]  /*0b10*/  USHF.L.U32 UR13, UR12, 0xb, URZ ;  /* 0x0000000b0c0d7899 */ /* 0x000fe400080006ff */
[----:B------:R-:W-:Y:S02]  /*0b20*/  USHF.L.U32 UR12, UR12, 0x1, URZ ;  /* 0x000000010c0c7899 */ /* 0x000fe400080006ff */
[----:B------:R-:W-:-:S04]  /*0b30*/  UIADD3 UR14, UPT, UPT, -UR6, 0x100000, URZ ;  /* 0x00100000060e7890 */ /* 0x000fc8000fffe1ff */
[----:B------:R-:W-:Y:S02]  /*0b40*/  USHF.L.U32 UR15, UR14, 0xb, URZ ;  /* 0x0000000b0e0f7899 */ /* 0x000fe400080006ff */
[----:B------:R-:W-:Y:S01]  /*0b50*/  USHF.L.U32 UR14, UR14, 0x1, URZ ;  /* 0x000000010e0e7899 */ /* 0x000fe200080006ff */
[----:B------:R-:W-:Y:S01]  /*0b60*/  ELECT P1, URZ, PT ;  /* 0x0000000000ff782f */ /* 0x000fe20003820000 */
[----:B------:R-:W3:Y:S02]  /*0b70*/  FENCE.VIEW.ASYNC.S ;  /* 0x00000000000073c6 */ /* 0x000ee40000000000 */
[----:B---3--:R3:W4:Y:S08]  /*0b80*/  SYNCS.EXCH.64 URZ, [UR9+0x240], UR12 ;  /* 0x0002400c09ff75b2 */ /* 0x0087300008000100 */
[----:B------:R3:W1:Y:S01]  /*0b90*/  SYNCS.EXCH.64 URZ, [UR9+0x248], UR14 ;  /* 0x0002480e09ff75b2 */ /* 0x0006620008000100 */
[----:B------:R-:W-:Y:S01]  /*0ba0*/  NOP ;  /* 0x0000000000007918 */ /* 0x000fe20000000000 */
.L_x_11:
[----:B------:R-:W2:Y:S01]  /*0bb0*/  SHFL.IDX PT, R0, R100, RZ, 0x1f ;  /* 0x00001fff64007589 */ /* 0x000ea200000e0000 */
[----:B------:R-:W-:Y:S01]  /*0bc0*/  NOP ;  /* 0x0000000000007918 */ /* 0x000fe20000000000 */
[----:B--2---:R-:W-:-:S13]  /*0bd0*/  ISETP.NE.AND P1, PT, R0, 0x3, PT ;  /* 0x000000030000780c */ /* 0x004fda0003f25270 */
[----:B------:R-:W-:Y:S05]  /*0be0*/  @P1 BRA `(.L_x_12) ;  /* 0x00000000002c1947 */ /* 0x000fea0003800000 */
[----:B------:R-:W-:Y:S01]  /*0bf0*/  UMOV UR8, 0x400 ;  /* 0x0000040000087882 */ /* 0x000fe20000000000 */
[----:B------:R-:W-:Y:S01]  /*0c00*/  UMOV UR6, 0x20 ;  /* 0x0000002000067882 */ /* 0x000fe20000000000 */
[----:B------:R-:W-:Y:S02]  /*0c10*/  ULEA UR8, UR37, UR8, 0x18 ;  /* 0x0000000825087291 */ /* 0x000fe4000f8ec0ff */
[----:B---3--:R-:W-:-:S04]  /*0c20*/  UIADD3 UR12, UPT, UPT, -UR6, 0x100000, URZ ;  /* 0x00100000060c7890 */ /* 0x008fc8000fffe1ff */
[----:B------:R-:W-:Y:S02]  /*0c30*/  USHF.L.U32 UR13, UR12, 0xb, URZ ;  /* 0x0000000b0c0d7899 */ /* 0x000fe400080006ff */
[----:B------:R-:W-:Y:S01]  /*0c40*/  USHF.L.U32 UR12, UR12, 0x1, URZ ;  /* 0x000000010c0c7899 */ /* 0x000fe200080006ff */
[----:B------:R-:W-:Y:S01]  /*0c50*/  ELECT P1, URZ, PT ;  /* 0x0000000000ff782f */ /* 0x000fe20003820000 */
[----:B------:R-:W2:Y:S10]  /*0c60*/  FENCE.VIEW.ASYNC.S ;  /* 0x00000000000073c6 */ /* 0x000eb40000000000 */
[----:B--2---:R2:W3:Y:S01]  /*0c70*/  SYNCS.EXCH.64 URZ, [UR8+0x250], UR12 ;  /* 0x0002500c08ff75b2 */ /* 0x0044e20008000100 */
[----:B------:R2:W1:Y:S01]  /*0c80*/  SYNCS.EXCH.64 URZ, [UR8+0x258], UR12 ;  /* 0x0002580c08ff75b2 */ /* 0x0004620008000100 */
[----:B------:R-:W-:Y:S01]  /*0c90*/  NOP ;  /* 0x0000000000007918 */ /* 0x000fe20000000000 */
.L_x_12:
[----:B------:R-:W4:Y:S01]  /*0ca0*/  SHFL.IDX PT, R0, R100, RZ, 0x1f ;  /* 0x00001fff64007589 */ /* 0x000f2200000e0000 */
[----:B------:R-:W-:Y:S01]  /*0cb0*/  NOP ;  /* 0x0000000000007918 */ /* 0x000fe20000000000 */
[----:B----4-:R-:W-:-:S13]  /*0cc0*/  ISETP.NE.AND P1, PT, R0, 0x4, PT ;  /* 0x000000040000780c */ /* 0x010fda0003f25270 */
[----:B------:R-:W-:Y:S05]  /*0cd0*/  @P1 BRA `(.L_x_13) ;  /* 0x0000000000481947 */ /* 0x000fea0003800000 */
[----:B---3--:R-:W-:Y:S01]  /*0ce0*/  UMOV UR9, 0x1a0 ;  /* 0x000001a000097882 */ /* 0x008fe20000000000 */
[----:B--2---:R-:W-:Y:S01]  /*0cf0*/  UMOV UR8, 0x400 ;  /* 0x0000040000087882 */ /* 0x004fe20000000000 */
[----:B------:R-:W-:Y:S01]  /*0d00*/  USEL UR9, UR9, 0x1e0, UP5 ;  /* 0x000001e009097887 */ /* 0x000fe2000a800000 */
        /* <DEDUP_REMOVED lines=9> */
[----:B------:R-:W2:Y:S02]  /*0da0*/  FENCE.VIEW.ASYNC.S ;  /* 0x00000000000073c6 */ /* 0x000ea40000000000 */
[----:B--2---:R4:W2:Y:S08]  /*0db0*/  SYNCS.EXCH.64 URZ, [UR8+0x260], UR12 ;  /* 0x0002600c08ff75b2 */ /* 0x0048b00008000100 */
[----:B------:R4:W3:Y:S01]  /*0dc0*/  SYNCS.EXCH.64 URZ, [UR8+0x270], UR14 ;  /* 0x0002700e08ff75b2 */ /* 0x0008e20008000100 */
[----:B------:R4:W1:Y:S01]  /*0dd0*/  SYNCS.EXCH.64 URZ, [UR8+0x268], UR12 ;  /* 0x0002680c08ff75b2 */ /* 0x0008620008000100 */
[----:B------:R4:W1:Y:S02]  /*0de0*/  SYNCS.EXCH.64 URZ, [UR8+0x278], UR14 ;  /* 0x0002780e08ff75b2 */ /* 0x0008640008000100 */
[----:B----4-:R-:W-:Y:S01]  /*0df0*/  NOP ;  /* 0x0000000000007918 */ /* 0x010fe20000000000 */
.L_x_13:
[----:B------:R-:W4:Y:S01]  /*0e00*/  SHFL.IDX PT, R0, R100, RZ, 0x1f ;  /* 0x00001fff64007589 */ /* 0x000f2200000e0000 */
[----:B------:R-:W-:Y:S01]  /*0e10*/  NOP ;  /* 0x0000000000007918 */ /* 0x000fe20000000000 */
[----:B----4-:R-:W-:-:S13]  /*0e20*/  ISETP.NE.AND P1, PT, R0, 0x5, PT ;  /* 0x000000050000780c */ /* 0x010fda0003f25270 */
[----:B------:R-:W-:Y:S05]  /*0e30*/  @P1 BRA `(.L_x_14) ;  /* 0x0000000000541947 */ /* 0x000fea0003800000 */
[----:B---3--:R-:W-:Y:S01]  /*0e40*/  UMOV UR9, 0x400 ;  /* 0x0000040000097882 */ /* 0x008fe20000000000 */
[----:B--2---:R-:W-:Y:S01]  /*0e50*/  UMOV UR8, 0x1 ;  /* 0x0000000100087882 */ /* 0x004fe20000000000 */
        /* <DEDUP_REMOVED lines=13> */
[----:B------:R4:W1:Y:S01]  /*0f30*/  SYNCS.EXCH.64 URZ, [UR9+0x2a8], UR14 ;  /* 0x0002a80e09ff75b2 */ /* 0x0008620008000100 */
[----:B------:R4:W1:Y:S01]  /*0f40*/  SYNCS.EXCH.64 URZ, [UR9+0x290], UR12 ;  /* 0x0002900c09ff75b2 */ /* 0x0008620008000100 */
[----:B------:R4:W1:Y:S01]  /*0f50*/  SYNCS.EXCH.64 URZ, [UR9+0x2b0], UR14 ;  /* 0x0002b00e09ff75b2 */ /* 0x0008620008000100 */
[----:B------:R4:W1:Y:S01]  /*0f60*/  SYNCS.EXCH.64 URZ, [UR9+0x298], UR12 ;  /* 0x0002980c09ff75b2 */ /* 0x0008620008000100 */
[----:B------:R4:W1:Y:S02]  /*0f70*/  SYNCS.EXCH.64 URZ, [UR9+0x2b8], UR14 ;  /* 0x0002b80e09ff75b2 */ /* 0x0008640008000100 */
[----:B----4-:R-:W-:Y:S01]  /*0f80*/  NOP ;  /* 0x0000000000007918 */ /* 0x010fe20000000000 */
.L_x_14:
[----:B------:R-:W4:Y:S01]  /*0f90*/  SHFL.IDX PT, R0, R100, RZ, 0x1f ;  /* 0x00001fff64007589 */ /* 0x000f2200000e0000 */
[----:B------:R-:W-:Y:S01]  /*0fa0*/  ISETP.NE.OR P0, PT, RZ, UR10, !P0 ;  /* 0x0000000aff007c0c */ /* 0x000fe2000c705670 */
[----:B------:R-:W-:Y:S01]  /*0fb0*/  NOP ;  /* 0x0000000000007918 */ /* 0x000fe20000000000 */
[----:B----4-:R-:W-:-:S13]  /*0fc0*/  ISETP.NE.AND P1, PT, R0, 0x3, PT ;  /* 0x000000030000780c */ /* 0x010fda0003f25270 */
[----:B------:R-:W-:Y:S05]  /*0fd0*/  @P1 BRA `(.L_x_15) ;  /* 0x0000000000341947 */ /* 0x000fea0003800000 */
[----:B--2---:R-:W-:Y:S01]  /*0fe0*/  UMOV UR8, 0x400 ;  /* 0x0000040000087882 */ /* 0x004fe20000000000 */
[----:B------:R-:W-:Y:S01]  /*0ff0*/  UMOV UR6, 0x20 ;  /* 0x0000002000067882 */ /* 0x000fe20000000000 */
[----:B------:R-:W-:Y:S02]  /*1000*/  ULEA UR8, UR37, UR8, 0x18 ;  /* 0x0000000825087291 */ /* 0x000fe4000f8ec0ff */
[----:B---3--:R-:W-:-:S04]  /*1010*/  UIADD3 UR12, UPT, UPT, -UR6, 0x100000, URZ ;  /* 0x00100000060c7890 */ /* 0x008fc8000fffe1ff */
[----:B------:R-:W-:Y:S02]  /*1020*/  USHF.L.U32 UR13, UR12, 0xb, URZ ;  /* 0x0000000b0c0d7899 */ /* 0x000fe400080006ff */
[----:B------:R-:W-:Y:S01]  /*1030*/  USHF.L.U32 UR12, UR12, 0x1, URZ ;  /* 0x000000010c0c7899 */ /* 0x000fe200080006ff */
[----:B------:R-:W-:Y:S01]  /*1040*/  ELECT P1, URZ, PT ;  /* 0x0000000000ff782f */ /* 0x000fe20003820000 */
[----:B------:R-:W2:Y:S10]  /*1050*/  FENCE.VIEW.ASYNC.S ;  /* 0x00000000000073c6 */ /* 0x000eb40000000000 */
[----:B--2---:R4:W2:Y:S01]  /*1060*/  SYNCS.EXCH.64 URZ, [UR8+0x2c0], UR12 ;  /* 0x0002c00c08ff75b2 */ /* 0x0048a20008000100 */
[----:B------:R4:W3:Y:S01]  /*1070*/  SYNCS.EXCH.64 URZ, [UR8+0x2d0], UR12 ;  /* 0x0002d00c08ff75b2 */ /* 0x0008e20008000100 */
[----:B------:R4:W1:Y:S01]  /*1080*/  SYNCS.EXCH.64 URZ, [UR8+0x2c8], UR12 ;  /* 0x0002c80c08ff75b2 */ /* 0x0008620008000100 */
[----:B------:R4:W1:Y:S02]  /*1090*/  SYNCS.EXCH.64 URZ, [UR8+0x2d8], UR12 ;  /* 0x0002d80c08ff75b2 */ /* 0x0008640008000100 */
[----:B----4-:R-:W-:Y:S01]  /*10a0*/  NOP ;  /* 0x0000000000007918 */ /* 0x010fe20000000000 */
.L_x_15:
[----:B------:R-:W-:Y:S01]  /*10b0*/  VOTEU.ALL UP1, P0 ;  /* 0x0000000000ff7886 */ /* 0x000fe20000020000 */
[----:B--2---:R-:W2:Y:S01]  /*10c0*/  LDCU UR8, c[0x0][0x36c] ;  /* 0x00006d80ff0877ac */ /* 0x004ea20008000800 */
[----:B------:R-:W-:Y:S01]  /*10d0*/  NOP ;  /* 0x0000000000007918 */ /* 0x000fe20000000000 */
[----:B------:R-:W-:Y:S01]  /*10e0*/  LOP3.LUT R2, R96, 0x1f, RZ, 0xc0, !PT ;  /* 0x0000001f60027812 */ /* 0x000fe200078ec0ff */
[----:B---3--:R-:W-:Y:S01]  /*10f0*/  UMOV UR12, 0x20 ;  /* 0x00000020000c7882 */ /* 0x008fe20000000000 */
[----:B------:R-:W-:Y:S01]  /*1100*/  @!UP1 UMOV UR6, 0x400 ;  /* 0x0000040000069882 */ /* 0x000fe20000000000 */
[----:B------:R-:W-:-:S04]  /*1110*/  @!UP1 UIADD3 UR12, UPT, UPT, -UR12, 0x100000, URZ ;  /* 0x001000000c0c9890 */ /* 0x000fc8000fffe1ff */
[----:B------:R-:W-:Y:S02]  /*1120*/  @!UP1 USHF.L.U32 UR13, UR12, 0xb, URZ ;  /* 0x0000000b0c0d9899 */ /* 0x000fe400080006ff */
[----:B------:R-:W-:Y:S02]  /*1130*/  @!UP1 USHF.L.U32 UR12, UR12, 0x1, URZ ;  /* 0x000000010c0c9899 */ /* 0x000fe400080006ff */
[----:B------:R-:W-:Y:S01]  /*1140*/  @!UP1 ULEA UR6, UR37, UR6, 0x18 ;  /* 0x0000000625069291 */ /* 0x000fe2000f8ec0ff */
[----:B------:R-:W-:Y:S01]  /*1150*/  VOTEU.ALL UP1, P0 ;  /* 0x0000000000ff7886 */ /* 0x000fe20000020000 */
[----:B------:R-:W-:Y:S01]  /*1160*/  UISETP.NE.AND UP4, UPT, UR10, URZ, UPT ;  /* 0x000000ff0a00728c */ /* 0x000fe2000bf85270 */
[----:B------:R-:W3:Y:S09]  /*1170*/  FENCE.VIEW.ASYNC.S ;  /* 0x00000000000073c6 */ /* 0x000ef20000000000 */
[----:B---3--:R3:W4:Y:S01]  /*1180*/  @!UP1 SYNCS.EXCH.64 URZ, [UR6+0x2e0], UR12 ;  /* 0x0002e00c06ff95b2 */ /* 0x0087220008000100 */
[----:B--2---:R-:W-:-:S09]  /*1190*/  UISETP.EQ.U32.AND UP1, UPT, UR8, 0x1, UPT ;  /* 0x000000010800788c */ /* 0x004fd2000bf22070 */
[----:B------:R-:W-:Y:S05]  /*11a0*/  BRA.U !UP1, `(.L_x_16) ;  /* 0x0000000109087547 */ /* 0x000fea000b800000 */
[----:B-1--4-:R-:W-:Y:S01]  /*11b0*/  UCGABAR_ARV ;  /* 0x00000000000079c7 */ /* 0x012fe20008000000 */
[----:B------:R-:W-:Y:S05]  /*11c0*/  BRA `(.L_x_17) ;  /* 0x0000000000047947 */ /* 0x000fea0003800000 */
.L_x_16:
[----:B-1--4-:R-:W-:Y:S01]  /*11d0*/  NOP ;  /* 0x0000000000007918 */ /* 0x012fe20000000000 */
.L_x_17:
[----:B------:R-:W1:Y:S01]  /*11e0*/  S2R R15, SR_CTAID.Y ;  /* 0x00000000000f7919 */ /* 0x000e620000002600 */
[----:B------:R-:W-:-:S05]  /*11f0*/  CS2R.32 R91, SR_CgaSize ;  /* 0x00000000005b7805 */ /* 0x000fca0000008a00 */
[----:B------:R-:W-:-:S05]  /*1200*/  IMAD R91, R91, -0xa0, RZ ;  /* 0xffffff605b5b7824 */ /* 0x000fca00078e02ff */
[----:B---3--:R-:W-:-:S14]  /*1210*/  R2UR UR6, R91 ;  /* 0x000000005b0672ca */ /* 0x008fdc00000e0000 */
[----:B------:R-:W2:Y:S01]  /*1220*/  LDCU UR6, c[0x0][UR6+0x2b4] ;  /* 0x00005680060677ac */ /* 0x000ea20008000800 */
[----:B------:R-:W-:-:S05]  /*1230*/  CS2R.32 R0, SR_CgaSize ;  /* 0x0000000000007805 */ /* 0x000fca0000008a00 */
[----:B------:R-:W-:-:S06]  /*1240*/  IMAD R0, R0, -0xa0, RZ ;  /* 0xffffff6000007824 */ /* 0x000fcc00078e02ff */
[----:B------:R-:W3:Y:S01]  /*1250*/  LDC R0, c[0x0][R0+0x2a4] ;  /* 0x0000a90000007b82 */ /* 0x000ee20000000800 */
[----:B------:R-:W-:Y:S01]  /*1260*/  PRMT R10, RZ, 0x7610, R10 ;  /* 0x00007610ff0a7816 */ /* 0x000fe2000000000a */
[----:B------:R-:W4:Y:S01]  /*1270*/  S2R R3, SR_CTAID.X ;  /* 0x0000000000037919 */ /* 0x000f220000002500 */
[----:B------:R-:W-:-:S05]  /*1280*/  CS2R.32 R91, SR_CgaSize ;  /* 0x00000000005b7805 */ /* 0x000fca0000008a00 */
[----:B------:R-:W-:-:S05]  /*1290*/  IMAD R91, R91, -0xa0, RZ ;  /* 0xffffff605b5b7824 */ /* 0x000fca00078e02ff */
[----:B------:R-:W-:-:S14]  /*12a0*/  R2UR UR8, R91 ;  /* 0x000000005b0872ca */ /* 0x000fdc00000e0000 */
[----:B------:R-:W3:Y:S01]  /*12b0*/  LDCU UR8, c[0x0][UR8+0x2b0] ;  /* 0x00005600080877ac */ /* 0x000ee20008000800 */
[----:B------:R-:W-:Y:S01]  /*12c0*/  UISETP.NE.AND UP2, UPT, UR10, 0x2, UPT ;  /* 0x000000020a00788c */ /* 0x000fe2000bf45270 */
[----:B------:R-:W2:Y:S01]  /*12d0*/  LDC R11, c[0x0][0xb24] ;  /* 0x0002c900ff0b7b82 */ /* 0x000ea20000000800 */
[----:B------:R-:W-:-:S05]  /*12e0*/  CS2R.32 R4, SR_CgaSize ;  /* 0x0000000000047805 */ /* 0x000fca0000008a00 */
[----:B------:R-:W-:-:S06]  /*12f0*/  IMAD R4, R4, -0xa0, RZ ;  /* 0xffffff6004047824 */ /* 0x000fcc00078e02ff */
[----:B------:R-:W3:Y:S08]  /*1300*/  LDC R4, c[0x0][R4+0x2a0] ;  /* 0x0000a80004047b82 */ /* 0x000ef00000000800 */
[----:B------:R-:W3:Y:S01]  /*1310*/  LDC R40, c[0x0][0xb24] ;  /* 0x0002c900ff287b82 */ /* 0x000ee20000000800 */
[----:B-1----:R-:W-:-:S07]  /*1320*/  I2FP.F32.U32 R90, R15 ;  /* 0x0000000f005a7245 */ /* 0x002fce0000201000 */
[----:B------:R-:W1:Y:S01]  /*1330*/  S2UR UR36, SR_CTAID.Z ;  /* 0x00000000002479c3 */ /* 0x000e620000002700 */
[----:B--2---:R-:W-:Y:S01]  /*1340*/  ISETP.GE.AND P0, PT, R11, 0x1, PT ;  /* 0x000000010b00780c */ /* 0x004fe20003f06270 */
[----:B----4-:R-:W-:Y:S01]  /*1350*/  IMAD.MOV.U32 R14, RZ, RZ, R3 ;  /* 0x000000ffff0e7224 */ /* 0x010fe200078e0003 */
[----:B------:R-:W-:Y:S01]  /*1360*/  I2FP.F32.U32 R91, R3 ;  /* 0x00000003005b7245 */ /* 0x000fe20000201000 */
[----:B------:R-:W-:Y:S01]  /*1370*/  FMUL R90, R90, UR6 ;  /* 0x000000065a5a7c20 */ /* 0x000fe20008400000 */
[----:B------:R-:W2:Y:S03]  /*1380*/  LDCU UR6, c[0x0][0xb30] ;  /* 0x00016600ff0677ac */ /* 0x000ea60008000800 */
[----:B---3--:R-:W-:Y:S02]  /*1390*/  FMUL R91, R91, UR8 ;  /* 0x000000085b5b7c20 */ /* 0x008fe40008400000 */
[----:B------:R-:W3:Y:S08]  /*13a0*/  F2I.U32.TRUNC.NTZ R90, R90 ;  /* 0x0000005a005a7305 */ /* 0x000ef0000020f000 */
[----:B------:R-:W4:Y:S01]  /*13b0*/  F2I.U32.TRUNC.NTZ R91, R91 ;  /* 0x0000005b005b7305 */ /* 0x000f22000020f000 */
[----:B--2---:R-:W-:Y:S01]  /*13c0*/  UISETP.NE.AND UP3, UPT, UR6, 0x1, UPT ;  /* 0x000000010600788c */ /* 0x004fe2000bf65270 */
[----:B---3--:R-:W-:-:S05]  /*13d0*/  IADD3 R90, PT, PT, -R90, RZ, RZ ;  /* 0x000000ff5a5a7210 */ /* 0x008fca0007ffe1ff */
[----:B------:R-:W-:Y:S01]  /*13e0*/  IMAD R90, R0, R90, R15 ;  /* 0x0000005a005a7224 */ /* 0x000fe200078e020f */
[----:B------:R-:W-:Y:S01]  /*13f0*/  PRMT R0, RZ, 0x7610, R0 ;  /* 0x00007610ff007816 */ /* 0x000fe20000000000 */
[----:B----4-:R-:W-:-:S04]  /*1400*/  IMAD.MOV R91, RZ, RZ, -R91 ;  /* 0x000000ffff5b7224 */ /* 0x010fc800078e0a5b */
[----:B------:R-:W-:Y:S01]  /*1410*/  IMAD R91, R4, R91, R3 ;  /* 0x0000005b045b7224 */ /* 0x000fe200078e0203 */
[----:B-1----:R-:W-:Y:S06]  /*1420*/  BRA.U UP4, `(.L_x_18) ;  /* 0x0000000104247547 */ /* 0x002fec000b800000 */
[----:B------:R-:W-:Y:S01]  /*1430*/  ISETP.NE.AND P1, PT, R90, RZ, PT ;  /* 0x000000ff5a00720c */ /* 0x000fe20003f25270 */
[----:B------:R-:W-:Y:S01]  /*1440*/  IMAD.MOV.U32 R0, RZ, RZ, 0x3 ;  /* 0x00000003ff007424 */ /* 0x000fe200078e00ff */
[C---:B------:R-:W-:Y:S02]  /*1450*/  LOP3.LUT R4, R91.reuse, 0xfffffffe, RZ, 0xc0, !PT ;  /* 0xfffffffe5b047812 */ /* 0x040fe400078ec0ff */
[----:B------:R-:W-:Y:S02]  /*1460*/  ISETP.LT.U32.OR P1, PT, R91, 0x2, !P1 ;  /* 0x000000025b00780c */ /* 0x000fe40004f21470 */
[----:B------:R-:W-:Y:S02]  /*1470*/  SHF.L.U32 R0, R0, R4, RZ ;  /* 0x0000000400007219 */ /* 0x000fe400000006ff */
[----:B------:R-:W-:Y:S02]  /*1480*/  SEL R6, RZ, 0x1, !P1 ;  /* 0x00000001ff067807 */ /* 0x000fe40004800000 */
[----:B------:R-:W-:-:S05]  /*1490*/  SEL R5, RZ, 0x2, !P1 ;  /* 0x00000002ff057807 */ /* 0x000fca0004800000 */
[----:B------:R-:W-:-:S05]  /*14a0*/  IMAD.IADD R5, R6, 0x1, R5 ;  /* 0x0000000106057824 */ /* 0x000fca00078e0205 */
[----:B------:R-:W-:Y:S02]  /*14b0*/  PRMT R10, R5, 0x7610, R10 ;  /* 0x00007610050a7816 */ /* 0x000fe4000000000a */
.L_x_18:
[----:B------:R-:W-:Y:S05]  /*14c0*/  @!P0 BRA `(.L_x_19) ;  /* 0x0000000000b88947 */ /* 0x000fea0003800000 */
[----:B------:R-:W1:Y:S01]  /*14d0*/  LDC.64 R6, c[0x0][0xb18] ;  /* 0x0002c600ff067b82 */ /* 0x000e620000000a00 */
[----:B------:R-:W-:-:S07]  /*14e0*/  ISETP.NE.AND P0, PT, R11, 0x1, PT ;  /* 0x000000010b00780c */ /* 0x000fce0003f05270 */
[----:B------:R-:W2:Y:S08]  /*14f0*/  LDC R14, c[0x0][0xb0c] ;  /* 0x0002c300ff0e7b82 */ /* 0x000eb00000000800 */
[----:B------:R-:W3:Y:S08]  /*1500*/  LDC R16, c[0x0][0x370] ;  /* 0x0000dc00ff107b82 */ /* 0x000ef00000000800 */
[----:B------:R-:W4:Y:S01]  /*1510*/  LDC R13, c[0x0][0x374] ;  /* 0x0000dd00ff0d7b82 */ /* 0x000f220000000800 */
[----:B-1----:R-:W-:-:S07]  /*1520*/  ISETP.NE.AND P1, PT, R6, 0x1, PT ;  /* 0x000000010600780c */ /* 0x002fce0003f25270 */
[----:B------:R-:W3:Y:S01]  /*1530*/  LDC.64 R8, c[0x0][0xb10] ;  /* 0x0002c400ff087b82 */ /* 0x000ee20000000a00 */
[----:B--2---:R-:W-:-:S07]  /*1540*/  ISETP.NE.AND P2, PT, R14, 0x1, PT ;  /* 0x000000010e00780c */ /* 0x004fce0003f45270 */
[----:B------:R-:W1:Y:S08]  /*1550*/  LDC R12, c[0x0][0xb20] ;  /* 0x0002c800ff0c7b82 */ /* 0x000e700000000800 */
[----:B------:R-:W2:Y:S01]  /*1560*/  LDC.64 R4, c[0x0][0xb28] ;  /* 0x0002ca00ff047b82 */ /* 0x000ea20000000a00 */
[----:B----4-:R-:W-:-:S04]  /*1570*/  IMAD.HI.U32 R17, R13, R7, RZ ;  /* 0x000000070d117227 */ /* 0x010fc800078e00ff */
[----:B------:R-:W-:-:S04]  /*1580*/  IMAD.HI.U32 R7, R15, R7, RZ ;  /* 0x000000070f077227 */ /* 0x000fc800078e00ff */
[----:B---3--:R-:W-:-:S05]  /*1590*/  IMAD.HI.U32 R18, R16, R8, RZ ;  /* 0x0000000810127227 */ /* 0x008fca00078e00ff */
[-C--:B------:R-:W-:Y:S01]  /*15a0*/  @P2 SHF.R.U32.HI R16, RZ, R9.reuse, R18 ;  /* 0x00000009ff102219 */ /* 0x080fe20000011612 */
[----:B------:R-:W-:Y:S01]  /*15b0*/  IMAD.HI.U32 R18, R3, R8, RZ ;  /* 0x0000000803127227 */ /* 0x000fe200078e00ff */
[-C--:B-1----:R-:W-:Y:S02]  /*15c0*/  @P1 SHF.R.U32.HI R13, RZ, R12.reuse, R17 ;  /* 0x0000000cff0d1219 */ /* 0x082fe40000011611 */
[----:B------:R-:W-:Y:S02]  /*15d0*/  SHF.R.U32.HI R7, RZ, R12, R7 ;  /* 0x0000000cff077219 */ /* 0x000fe40000011607 */
[----:B------:R-:W-:Y:S02]  /*15e0*/  SHF.R.U32.HI R18, RZ, R9, R18 ;  /* 0x00000009ff127219 */ /* 0x000fe40000011612 */
[----:B------:R-:W-:Y:S01]  /*15f0*/  SEL R7, R15, R7, !P1 ;  /* 0x000000070f077207 */ /* 0x000fe20004800000 */
[----:B--2---:R-:W-:Y:S01]  /*1600*/  IMAD.HI.U32 R17, R13, R4, RZ ;  /* 0x000000040d117227 */ /* 0x004fe200078e00ff */
[----:B------:R-:W-:-:S03]  /*1610*/  SEL R18, R3, R18, !P2 ;  /* 0x0000001203127207 */ /* 0x000fc60005000000 */
[----:B------:R-:W-:Y:S01]  /*1620*/  IMAD.HI.U32 R8, R16, R4, RZ ;  /* 0x0000000410087227 */ /* 0x000fe200078e00ff */
[----:B------:R-:W-:-:S04]  /*1630*/  @P0 SHF.R.U32.HI R13, RZ, R5, R17 ;  /* 0x00000005ff0d0219 */ /* 0x000fc80000011611 */
[----:B------:R-:W-:Y:S01]  /*1640*/  @P0 SHF.R.U32.HI R16, RZ, R5, R8 ;  /* 0x00000005ff100219 */ /* 0x000fe20000011608 */
[----:B------:R-:W-:-:S04]  /*1650*/  IMAD R13, R13, R11, RZ ;  /* 0x0000000b0d0d7224 */ /* 0x000fc800078e02ff */
[----:B------:R-:W-:Y:S01]  /*1660*/  IMAD R8, R16, R11, RZ ;  /* 0x0000000b10087224 */ /* 0x000fe200078e02ff */
[----:B------:R-:W-:-:S04]  /*1670*/  ISETP.GE.AND P1, PT, R7, R13, PT ;  /* 0x0000000d0700720c */ /* 0x000fc80003f26270 */
[----:B------:R-:W-:Y:S01]  /*1680*/  ISETP.GE.OR P1, PT, R18, R8, P1 ;  /* 0x000000081200720c */ /* 0x000fe20000f26670 */
[----:B------:R-:W-:-:S05]  /*1690*/  IMAD.HI.U32 R8, R7, R4, RZ ;  /* 0x0000000407087227 */ /* 0x000fca00078e00ff */
[----:B------:R-:W-:-:S04]  /*16a0*/  SHF.R.U32.HI R8, RZ, R5, R8 ;  /* 0x00000005ff087219 */ /* 0x000fc80000011608 */
[----:B------:R-:W-:-:S03]  /*16b0*/  SEL R8, R7, R8, !P0 ;  /* 0x0000000807087207 */ /* 0x000fc60004000000 */
[----:B------:R-:W-:Y:S01]  /*16c0*/  @!P1 IMAD.HI.U32 R9, R18, R4, RZ ;  /* 0x0000000412099227 */ /* 0x000fe200078e00ff */
[----:B------:R-:W-:-:S04]  /*16d0*/  IADD3 R4, PT, PT, -R8, RZ, RZ ;  /* 0x000000ff08047210 */ /* 0x000fc80007ffe1ff */
[----:B------:R-:W-:Y:S01]  /*16e0*/  @!P1 SHF.R.U32.HI R5, RZ, R5, R9 ;  /* 0x00000005ff059219 */ /* 0x000fe20000011609 */
[----:B------:R-:W-:Y:S01]  /*16f0*/  IMAD R4, R11, R4, R7 ;  /* 0x000000040b047224 */ /* 0x000fe200078e0207 */
[----:B------:R-:W-:Y:S02]  /*1700*/  IADD3 R9, PT, PT, -R7, RZ, RZ ;  /* 0x000000ff07097210 */ /* 0x000fe40007ffe1ff */
[----:B------:R-:W-:-:S03]  /*1710*/  @!P1 SEL R5, R18, R5, !P0 ;  /* 0x0000000512059207 */ /* 0x000fc60004000000 */
[----:B------:R-:W-:Y:S02]  /*1720*/  IMAD R9, R6, R9, R15 ;  /* 0x0000000906097224 */ /* 0x000fe400078e020f */
[--C-:B------:R-:W-:Y:S02]  /*1730*/  @!P1 IMAD.IADD R8, R8, 0x1, -R5.reuse ;  /* 0x0000000108089824 */ /* 0x100fe400078e0a05 */
[----:B------:R-:W-:Y:S01]  /*1740*/  @!P1 IMAD R5, R4, R16, R5 ;  /* 0x0000001004059224 */ /* 0x000fe200078e0205 */
[----:B------:R-:W-:Y:S01]  /*1750*/  IADD3 R4, PT, PT, -R18, RZ, RZ ;  /* 0x000000ff12047210 */ /* 0x000fe20007ffe1ff */
[----:B------:R-:W-:Y:S02]  /*1760*/  @!P1 IMAD R7, R8, R11, R18 ;  /* 0x0000000b08079224 */ /* 0x000fe400078e0212 */
[----:B------:R-:W-:Y:S02]  /*1770*/  @!P1 IMAD.MOV.U32 R18, RZ, RZ, R5 ;  /* 0x000000ffff129224 */ /* 0x000fe400078e0005 */
[----:B------:R-:W-:-:S02]  /*1780*/  IMAD R4, R14, R4, R3 ;  /* 0x000000040e047224 */ /* 0x000fc400078e0203 */
[----:B------:R-:W-:Y:S02]  /*1790*/  IMAD R15, R7, R6, R9 ;  /* 0x00000006070f7224 */ /* 0x000fe400078e0209 */
[----:B------:R-:W-:Y:S02]  /*17a0*/  IMAD R14, R18, R14, R4 ;  /* 0x0000000e120e7224 */ /* 0x000fe400078e0204 */
.L_x_19:
[----:B------:R-:W-:Y:S05]  /*17b0*/  BRA.U UP3, `(.L_x_20) ;  /* 0x0000000103407547 */ /* 0x000fea000b800000 */
[----:B------:R-:W1:Y:S08]  /*17c0*/  LDC.64 R6, c[0x0][0xb10] ;  /* 0x0002c400ff067b82 */ /* 0x000e700000000a00 */
[----:B------:R-:W2:Y:S08]  /*17d0*/  LDC.64 R4, c[0x0][0xb18] ;  /* 0x0002c600ff047b82 */ /* 0x000eb00000000a00 */
[----:B------:R-:W3:Y:S08]  /*17e0*/  LDC R8, c[0x0][0xb20] ;  /* 0x0002c800ff087b82 */ /* 0x000ef00000000800 */
[----:B------:R-:W4:Y:S01]  /*17f0*/  LDC R9, c[0x0][0xb0c] ;  /* 0x0002c300ff097b82 */ /* 0x000f220000000800 */
[----:B-1----:R-:W-:-:S05]  /*1800*/  IMAD.HI.U32 R6, R14, R6, RZ ;  /* 0x000000060e067227 */ /* 0x002fca00078e00ff */
[----:B------:R-:W-:Y:S01]  /*1810*/  SHF.R.U32.HI R6, RZ, R7, R6 ;  /* 0x00000007ff067219 */ /* 0x000fe20000011606 */
[----:B--2---:R-:W-:Y:S01]  /*1820*/  IMAD.HI.U32 R5, R15, R5, RZ ;  /* 0x000000050f057227 */ /* 0x004fe200078e00ff */
[----:B------:R-:W-:-:S04]  /*1830*/  ISETP.NE.AND P0, PT, R4, 0x1, PT ;  /* 0x000000010400780c */ /* 0x000fc80003f05270 */
[----:B---3--:R-:W-:-:S04]  /*1840*/  SHF.R.U32.HI R5, RZ, R8, R5 ;  /* 0x00000008ff057219 */ /* 0x008fc80000011605 */
[----:B------:R-:W-:Y:S02]  /*1850*/  SEL R5, R15, R5, !P0 ;  /* 0x000000050f057207 */ /* 0x000fe40004000000 */
[----:B----4-:R-:W-:-:S04]  /*1860*/  ISETP.NE.AND P1, PT, R9, 0x1, PT ;  /* 0x000000010900780c */ /* 0x010fc80003f25270 */
[----:B------:R-:W-:-:S05]  /*1870*/  SEL R7, R14, R6, !P1 ;  /* 0x000000060e077207 */ /* 0x000fca0004800000 */
[----:B------:R-:W-:Y:S02]  /*1880*/  IMAD.IADD R6, R5, 0x1, -R7 ;  /* 0x0000000105067824 */ /* 0x000fe400078e0a07 */
[----:B------:R-:W-:Y:S02]  /*1890*/  IMAD.IADD R5, R7, 0x1, -R5 ;  /* 0x0000000107057824 */ /* 0x000fe400078e0a05 */
[----:B------:R-:W-:Y:S02]  /*18a0*/  IMAD R14, R6, R9, R14 ;  /* 0x00000009060e7224 */ /* 0x000fe400078e020e */
[----:B------:R-:W-:Y:S02]  /*18b0*/  IMAD R15, R5, R4, R15 ;  /* 0x00000004050f7224 */ /* 0x000fe400078e020f */
.L_x_20:
[----:B------:R-:W-:Y:S05]  /*18c0*/  BRA.U !UP1, `(.L_x_21) ;  /* 0x00000001090c7547 */ /* 0x000fea000b800000 */
[----:B------:R-:W-:Y:S01]  /*18d0*/  UCGABAR_WAIT ;  /* 0x0000000000007dc7 */ /* 0x000fe20008000000 */
[----:B------:R-:W-:Y:S01]  /*18e0*/  CCTL.IVALL ;  /* 0x00000000ff00798f */ /* 0x000fe20002000000 */
[----:B------:R-:W-:Y:S05]  /*18f0*/  BRA `(.L_x_22) ;  /* 0x0000000000047947 */ /* 0x000fea0003800000 */
.L_x_21:
[----:B------:R-:W-:Y:S06]  /*1900*/  BAR.SYNC.DEFER_BLOCKING 0x0 ;  /* 0x0000000000007b1d */ /* 0x000fec0000010000 */
.L_x_22:
[----:B------:R-:W-:Y:S05]  /*1910*/  BRA.U UP2, `(.L_x_23) ;  /* 0x0000002502307547 */ /* 0x000fea000b800000 */
[----:B------:R-:W1:Y:S01]  /*1920*/  LDCU UR15, c[0x0][0x38c] ;  /* 0x00007180ff0f77ac */ /* 0x000e620008000800 */
[----:B------:R-:W2:Y:S01]  /*1930*/  LDC R8, c[0x0][0x370] ;  /* 0x0000dc00ff087b82 */ /* 0x000ea20000000800 */
[C---:B------:R-:W-:Y:S02]  /*1940*/  IMAD.SHL.U32 R19, R3.reuse, 0x20, RZ ;  /* 0x0000002003137824 */ /* 0x040fe400078e00ff */
[----:B------:R-:W-:Y:S01]  /*1950*/  HFMA2 R17, -RZ, RZ, 0, 5.9604644775390625e-08 ;  /* 0x00000001ff117431 */ /* 0x000fe200000001ff */
[----:B------:R-:W-:Y:S01]  /*1960*/  UISETP.NE.AND UP1, UPT, UR10, URZ, UPT ;  /* 0x000000ff0a00728c */ /* 0x000fe2000bf25270 */
[----:B------:R-:W-:Y:S01]  /*1970*/  ISETP.NE.AND P4, PT, R2, RZ, P5 ;  /* 0x000000ff0200720c */ /* 0x000fe20002f85270 */
[----:B------:R-:W-:Y:S01]  /*1980*/  IMAD.SHL.U32 R18, R3, 0x40, RZ ;  /* 0x0000004003127824 */ /* 0x000fe200078e00ff */
[----:B------:R-:W-:Y:S01]  /*1990*/  CS2R R12, SRZ ;  /* 0x00000000000c7805 */ /* 0x000fe2000001ff00 */
[----:B------:R-:W-:Y:S01]  /*19a0*/  IMAD.MOV.U32 R16, RZ, RZ, RZ ;  /* 0x000000ffff107224 */ /* 0x000fe200078e00ff */
[----:B------:R-:W3:Y:S01]  /*19b0*/  LDC R0, c[0x0][0x374] ;  /* 0x0000dd00ff007b82 */ /* 0x000ee20000000800 */
[----:B------:R-:W-:Y:S01]  /*19c0*/  MOV R11, 0x1 ;  /* 0x00000001000b7802 */ /* 0x000fe20000000f00 */
[----:B------:R-:W4:Y:S01]  /*19d0*/  LDCU.64 UR24, c[0x0][0x348] ;  /* 0x00006900ff1877ac */ /* 0x000f220008000a00 */
[----:B------:R-:W-:Y:S01]  /*19e0*/  LOP3.LUT R19, R19, 0x20, RZ, 0xc0, !PT ;  /* 0x0000002013137812 */ /* 0x000fe200078ec0ff */
[----:B------:R-:W-:Y:S01]  /*19f0*/  USEL UR7, UR7, 0x2, UP1 ;  /* 0x0000000207077887 */ /* 0x000fe20008800000 */
[----:B------:R-:W-:Y:S01]  /*1a00*/  UMOV UR13, URZ ;  /* 0x000000ff000d7c82 */ /* 0x000fe20008000000 */
[----:B-1----:R-:W-:-:S04]  /*1a10*/  UIADD3 UR4, UPT, UPT, UR15, 0x3f, URZ ;  /* 0x0000003f0f047890 */ /* 0x002fc8000fffe0ff */
[----:B------:R-:W-:-:S04]  /*1a20*/  USHF.R.S32.HI UR22, URZ, 0x1f, UR4 ;  /* 0x0000001fff167899 */ /* 0x000fc80008011404 */
[----:B------:R-:W-:Y:S02]  /*1a30*/  ULEA.HI UR22, UR22, UR4, URZ, 0x6 ;  /* 0x0000000416167291 */ /* 0x000fe4000f8f30ff */
[----:B------:R-:W-:Y:S02]  /*1a40*/  UIADD3 UR4, UPT, UPT, UR15, -0x1, URZ ;  /* 0xffffffff0f047890 */ /* 0x000fe4000fffe0ff */
[----:B------:R-:W-:Y:S02]  /*1a50*/  USHF.R.S32.HI UR22, URZ, 0x6, UR22 ;  /* 0x00000006ff167899 */ /* 0x000fe40008011416 */
[----:B------:R-:W-:Y:S02]  /*1a60*/  UISETP.GE.U32.AND UP2, UPT, UR4, -0x7f, UPT ;  /* 0xffffff810400788c */ /* 0x000fe4000bf46070 */
[----:B------:R-:W-:Y:S02]  /*1a70*/  UISETP.LT.U32.AND UP0, UPT, UR22, 0x24, UPT ;  /* 0x000000241600788c */ /* 0x000fe4000bf01070 */
[----:B------:R-:W-:-:S02]  /*1a80*/  UIADD3 UR15, UPT, UPT, UR15, 0x7e, URZ ;  /* 0x0000007e0f0f7890 */ /* 0x000fc4000fffe0ff */
[----:B------:R-:W-:-:S04]  /*1a90*/  USEL UR21, UR22, 0x24, UP0 ;  /* 0x0000002416157887 */ /* 0x000fc80008000000 */
[----:B------:R-:W-:Y:S02]  /*1aa0*/  UIADD3 UR6, UPT, UPT, UR21, -0x1, URZ ;  /* 0xffffffff15067890 */ /* 0x000fe4000fffe0ff */
[----:B------:R-:W-:Y:S02]  /*1ab0*/  @UP2 UIADD3 UR6, UPT, UPT, UR21, URZ, URZ ;  /* 0x000000ff15062290 */ /* 0x000fe4000fffe0ff */
[----:B------:R-:W-:Y:S02]  /*1ac0*/  UIADD3 UR14, UPT, UPT, UR22, -UR21, URZ ;  /* 0x80000015160e7290 */ /* 0x000fe4000fffe0ff */
[----:B------:R-:W-:Y:S02]  /*1ad0*/  UIADD3 UR5, UPT, UPT, UR6, 0x1, URZ ;  /* 0x0000000106057890 */ /* 0x000fe4000fffe0ff */
[----:B--2-4-:R-:W-:-:S12]  /*1ae0*/  UIADD3 UR6, UPT, UPT, -UR6, URZ, URZ ;  /* 0x000000ff06067290 */ /* 0x014fd8000fffe1ff */
.L_x_43:
[----:B------:R-:W-:Y:S01]  /*1af0*/  UISETP.NE.AND UP0, UPT, UR37, URZ, UPT ;  /* 0x000000ff2500728c */ /* 0x000fe2000bf05270 */
[----:B------:R-:W1:Y:S08]  /*1b00*/  S2UR UR37, SR_CgaCtaId ;  /* 0x00000000002579c3 */ /* 0x000e700000008800 */
[----:B------:R-:W-:Y:S05]  /*1b10*/  BRA.U UP0, `(.L_x_24) ;  /* 0x0000000100347547 */ /* 0x000fea000b800000 */
[----:B------:R-:W2:Y:S01]  /*1b20*/  S2R R2, SR_CgaCtaId ;  /* 0x0000000000027919 */ /* 0x000ea20000008800 */
[----:B------:R-:W-:-:S04]  /*1b30*/  MOV R3, 0x400 ;  /* 0x0000040000037802 */ /* 0x000fc80000000f00 */
[----:B--2---:R-:W-:Y:S02]  /*1b40*/  LEA R2, R2, R3, 0x18 ;  /* 0x0000000302027211 */ /* 0x004fe400078ec0ff */
[----:B------:R-:W-:-:S03]  /*1b50*/  SHF.L.U32 R3, R11, 0x1f, RZ ;  /* 0x0000001f0b037819 */ /* 0x000fc600000006ff */
[----:B------:R-:W-:-:S04]  /*1b60*/  IMAD R2, R12, 0x8, R2 ;  /* 0x000000080c027824 */ /* 0x000fc800078e0202 */
[----:B------:R-:W2:Y:S02]  /*1b70*/  SYNCS.PHASECHK.TRANS64.TRYWAIT P0, [R2+URZ+0x2d0], R3 ;  /* 0x0002d003020075a7 */ /* 0x000ea400080011ff */
[----:B--2---:R-:W-:Y:S05]  /*1b80*/  @!P0 BRA `(.L_x_25) ;  /* 0x0000006400008947 */ /* 0x004fea0003800000 */
.L_x_148:
[----:B------:R-:W-:Y:S01]  /*1b90*/  VIADD R12, R12, 0x1 ;  /* 0x000000010c0c7836 */ /* 0x000fe20000000000 */
[----:B------:R2:W-:Y:S04]  /*1ba0*/  SYNCS.ARRIVE.TRANS64.A1T0 RZ, [R2+URZ+0x2c0], RZ ;  /* 0x0002c0ff02ff79a7 */ /* 0x0005e800081000ff */
[----:B------:R-:W-:-:S04]  /*1bb0*/  ISETP.NE.AND P0, PT, R12, 0x2, PT ;  /* 0x000000020c00780c */ /* 0x000fc80003f05270 */
[----:B------:R-:W-:Y:S02]  /*1bc0*/  SEL R12, R12, RZ, P0 ;  /* 0x000000ff0c0c7207 */ /* 0x000fe40000000000 */
[----:B--2---:R-:W-:-:S04]  /*1bd0*/  SEL R2, RZ, 0x1, P0 ;  /* 0x00000001ff027807 */ /* 0x004fc80000000000 */
[----:B------:R-:W-:-:S07]  /*1be0*/  LOP3.LUT R11, R11, R2, RZ, 0x3c, !PT ;  /* 0x000000020b0b7212 */ /* 0x000fce00078e3cff */
.L_x_24:
[----:B------:R-:W-:Y:S01]  /*1bf0*/  UMOV UR4, 0x400 ;  /* 0x0000040000047882 */ /* 0x000fe20000000000 */
[----:B------:R-:W-:Y:S01]  /*1c00*/  SHF.L.U32 R2, R17, 0x1f, RZ ;  /* 0x0000001f11027819 */ /* 0x000fe200000006ff */
[----:B-1----:R-:W-:Y:S01]  /*1c10*/  ULEA UR4, UR37, UR4, 0x18 ;  /* 0x0000000425047291 */ /* 0x002fe2000f8ec0ff */
[----:B------:R-:W-:Y:S01]  /*1c20*/  R2UR UR35, R18 ;  /* 0x00000000122372ca */ /* 0x000fe200000e0000 */
[----:B------:R-:W-:Y:S01]  /*1c30*/  UISETP.GE.U32.AND UP0, UPT, UR15, 0x7f, UPT ;  /* 0x0000007f0f00788c */ /* 0x000fe2000bf06070 */
[----:B------:R-:W-:Y:S01]  /*1c40*/  R2UR UR11, R19 ;  /* 0x00000000130b72ca */ /* 0x000fe200000e0000 */
[----:B------:R-:W-:Y:S01]  /*1c50*/  ULEA UR8, UR13, UR4, 0x3 ;  /* 0x000000040d087291 */ /* 0x000fe2000f8e18ff */
[----:B------:R-:W-:-:S08]  /*1c60*/  UMOV UR23, URZ ;  /* 0x000000ff00177c82 */ /* 0x000fd00008000000 */
[----:B------:R1:W2:Y:S01]  /*1c70*/  SYNCS.PHASECHK.TRANS64.TRYWAIT P0, [UR8+0x120], R2 ;  /* 0x00012002ff0075a7 */ /* 0x0002a20008001108 */
[----:B------:R-:W-:-:S13]  /*1c80*/  R2UR UR8, R15 ;  /* 0x000000000f0872ca */ /* 0x000fda00000e0000 */
[----:B------:R-:W-:Y:S01]  /*1c90*/  ULEA UR11, UR8, UR11, 0x6 ;  /* 0x0000000b080b7291 */ /* 0x000fe2000f8e30ff */
[----:B-1----:R-:W-:-:S05]  /*1ca0*/  LEA.HI R2, R14, R14, RZ, 0x1 ;  /* 0x0000000e0e027211 */ /* 0x002fca00078f08ff */
[----:B------:R-:W-:-:S05]  /*1cb0*/  IMAD.SHL.U32 R2, R2, 0x40, RZ ;  /* 0x0000004002027824 */ /* 0x000fca00078e00ff */
[----:B------:R-:W-:-:S04]  /*1cc0*/  LOP3.LUT R2, R2, 0xffffff80, RZ, 0xc0, !PT ;  /* 0xffffff8002027812 */ /* 0x000fc800078ec0ff */
[----:B------:R-:W-:-:S13]  /*1cd0*/  R2UR UR9, R2 ;  /* 0x00000000020972ca */ /* 0x000fda00000e0000 */
[----:B------:R-:W-:Y:S01]  /*1ce0*/  ULOP3.LUT UR35, UR9, 0x40, UR35, 0xf8, !UPT ;  /* 0x0000004009237892 */ /* 0x000fe2000f8ef823 */
[----:B------:R-:W-:Y:S11]  /*1cf0*/  BRA.U !UP0, `(.L_x_26) ;  /* 0x0000000108c07547 */ /* 0x000ff6000b800000 */
[----:B------:R-:W-:Y:S01]  /*1d00*/  UMOV UR16, UR6 ;  /* 0x0000000600107c82 */ /* 0x000fe20008000000 */
[----:B------:R-:W-:Y:S01]  /*1d10*/  UMOV UR17, UR13 ;  /* 0x0000000d00117c82 */ /* 0x000fe20008000000 */
[----:B------:R-:W-:-:S05]  /*1d20*/  UMOV UR34, URZ ;  /* 0x000000ff00227c82 */ /* 0x000fca0008000000 */
.L_x_32:
[----:B------:R-:W-:Y:S01]  /*1d30*/  ULEA UR33, UR17, UR4, 0x3 ;  /* 0x0000000411217291 */ /* 0x000fe2000f8e18ff */
[----:B------:R-:W-:Y:S01]  /*1d40*/  @P5 MOV R3, 0x3000 ;  /* 0x0000300000035802 */ /* 0x000fe20000000f00 */
[----:B-12-4-:R-:W-:Y:S10]  /*1d50*/  @P0 BRA `(.L_x_27) ;  /* 0x00000000000c0947 */ /* 0x016ff40003800000 */
[----:B------:R-:W-:-:S04]  /*1d60*/  SHF.L.U32 R4, R17, 0x1f, RZ ;  /* 0x0000001f11047819 */ /* 0x000fc800000006ff */
[----:B------:R-:W1:Y:S02]  /*1d70*/  SYNCS.PHASECHK.TRANS64.TRYWAIT P0, [UR33+0x120], R4 ;  /* 0x00012004ff0075a7 */ /* 0x000e640008001121 */
[----:B-1----:R-:W-:Y:S05]  /*1d80*/  @!P0 BRA `(.L_x_28) ;  /* 0x0000006000948947 */ /* 0x002fea0003800000 */
.L_x_27:
[----:B------:R2:W-:Y:S01]  /*1d90*/  @P5 SYNCS.ARRIVE.TRANS64 RZ, [UR33], R3 ;  /* 0x00000003ffff59a7 */ /* 0x0005e20008000021 */
[----:B------:R-:W-:Y:S02]  /*1da0*/  ULOP3.LUT UR8, UR7, 0x2, URZ, 0xfc, !UPT ;  /* 0x0000000207087892 */ /* 0x000fe4000f8efcff */
[----:B------:R-:W-:Y:S02]  /*1db0*/  UIADD3 UR16, UPT, UPT, UR16, 0x1, URZ ;  /* 0x0000000110107890 */ /* 0x000fe4000fffe0ff */
[----:B------:R-:W-:Y:S02]  /*1dc0*/  UISETP.NE.AND UP0, UPT, UR8, 0x2, UPT ;  /* 0x000000020800788c */ /* 0x000fe4000bf05270 */
[----:B------:R-:W-:-:S07]  /*1dd0*/  UISETP.NE.AND UP2, UPT, UR16, 0x1, UPT ;  /* 0x000000011000788c */ /* 0x000fce000bf45270 */
[----:B------:R-:W-:Y:S05]  /*1de0*/  BRA.U UP0, `(.L_x_29) ;  /* 0x0000000100047547 */ /* 0x000fea000b800000 */
[----:B------:R-:W-:Y:S05]  /*1df0*/  BPT.TRAP 0x1 ;  /* 0x000000040000795c */ /* 0x000fea0000300000 */
.L_x_29:
[----:B------:R-:W-:Y:S04]  /*1e00*/  BSSY.RECONVERGENT B0, `(.L_x_30) ;  /* 0x0000003000007945 */ /* 0x000fe80003800200 */
[----:B------:R-:W-:Y:S05]  /*1e10*/  @!P4 BRA `(.L_x_31) ;  /* 0x000000000004c947 */ /* 0x000fea0003800000 */
[----:B------:R-:W-:Y:S05]  /*1e20*/  BPT.TRAP 0x1 ;  /* 0x000000040000795c */ /* 0x000fea0000300000 */
.L_x_31:
[----:B------:R-:W-:Y:S05]  /*1e30*/  BSYNC.RECONVERGENT B0 ;  /* 0x0000000000007941 */ /* 0x000fea0003800200 */
.L_x_30:
[----:B------:R-:W-:Y:S02]  /*1e40*/  UIADD3 UR13, UPT, UPT, UR17, 0x1, URZ ;  /* 0x00000001110d7890 */ /* 0x000fe4000fffe0ff */
[----:B------:R-:W-:Y:S02]  /*1e50*/  ULEA UR32, UR17, UR4, 0xc ;  /* 0x0000000411207291 */ /* 0x000fe4000f8e60ff */
[----:B------:R-:W-:Y:S02]  /*1e60*/  UISETP.NE.AND UP0, UPT, UR13, 0x24, UPT ;  /* 0x000000240d00788c */ /* 0x000fe4000bf05270 */
[----:B------:R-:W-:Y:S02]  /*1e70*/  UIADD3 UR28, UP1, UPT, UR24, 0x80, URZ ;  /* 0x00000080181c7890 */ /* 0x000fe4000ff3e0ff */
[----:B------:R-:W-:Y:S02]  /*1e80*/  USEL UR9, URZ, 0x1, UP0 ;  /* 0x00000001ff097887 */ /* 0x000fe40008000000 */
[----:B------:R-:W-:-:S02]  /*1e90*/  USEL UR13, UR13, URZ, UP0 ;  /* 0x000000ff0d0d7287 */ /* 0x000fc40008000000 */
[----:B------:R-:W-:Y:S02]  /*1ea0*/  UIADD3 UR26, UP0, UPT, UR24, 0x180, URZ ;  /* 0x00000180181a7890 */ /* 0x000fe4000ff1e0ff */
[----:B------:R-:W-:Y:S01]  /*1eb0*/  ULEA UR8, UR13, UR4, 0x3 ;  /* 0x000000040d087291 */ /* 0x000fe2000f8e18ff */
[----:B------:R-:W-:Y:S01]  /*1ec0*/  LOP3.LUT R17, R17, UR9, RZ, 0x3c, !PT ;  /* 0x0000000911117c12 */ /* 0x000fe2000f8e3cff */
[----:B------:R-:W-:Y:S02]  /*1ed0*/  ULOP3.LUT UR33, UR33, 0xfefffff8, URZ, 0xc0, !UPT ;  /* 0xfefffff821217892 */ /* 0x000fe4000f8ec0ff */
[----:B------:R-:W-:Y:S01]  /*1ee0*/  UIADD3.X UR29, UPT, UPT, URZ, UR25, URZ, UP1, !UPT ;  /* 0x00000019ff1d7290 */ /* 0x000fe20008ffe4ff */
[----:B-1----:R-:W-:Y:S01]  /*1ef0*/  SHF.L.U32 R2, R17, 0x1f, RZ ;  /* 0x0000001f11027819 */ /* 0x002fe200000006ff */
[----:B------:R-:W-:Y:S02]  /*1f00*/  UIADD3 UR32, UPT, UPT, UR32, 0x2600, URZ ;  /* 0x0000260020207890 */ /* 0x000fe4000fffe0ff */
[----:B------:R-:W-:Y:S01]  /*1f10*/  UIADD3.X UR27, UPT, UPT, URZ, UR25, URZ, UP0, !UPT ;  /* 0x00000019ff1b7290 */ /* 0x000fe200087fe4ff */
[----:B------:R1:W4:Y:S01]  /*1f20*/  SYNCS.PHASECHK.TRANS64.TRYWAIT P0, [UR8+0x120], R2 ;  /* 0x00012002ff0075a7 */ /* 0x0003220008001108 */
[----:B------:R-:W-:Y:S01]  /*1f30*/  ULEA UR8, UR17, UR4, 0xb ;  /* 0x0000000411087291 */ /* 0x000fe2000f8e58ff */
[----:B------:R-:W-:Y:S01]  /*1f40*/  UMOV UR18, 0x0 ;  /* 0x0000000000127882 */ /* 0x000fe20000000000 */
[----:B------:R-:W-:-:S02]  /*1f50*/  UMOV UR19, 0x10000000 ;  /* 0x1000000000137882 */ /* 0x000fc40000000000 */
[----:B------:R-:W-:Y:S01]  /*1f60*/  UIADD3 UR8, UPT, UPT, UR8, 0x26600, URZ ;  /* 0x0002660008087890 */ /* 0x000fe2000fffe0ff */
[----:B------:R2:W-:Y:S01]  /*1f70*/  UTMALDG.3D.2CTA [UR32], [UR28], desc[UR18] ;  /* 0x000012201c0075b4 */ /* 0x0005e20008211000 */
[----:B------:R-:W-:Y:S01]  /*1f80*/  UMOV UR10, UR34 ;  /* 0x00000022000a7c82 */ /* 0x000fe20008000000 */
[----:B------:R-:W-:Y:S01]  /*1f90*/  UMOV UR12, UR36 ;  /* 0x00000024000c7c82 */ /* 0x000fe20008000000 */
[----:B------:R-:W-:Y:S01]  /*1fa0*/  UMOV UR9, UR33 ;  /* 0x0000002100097c82 */ /* 0x000fe20008000000 */
[----:B------:R-:W-:Y:S01]  /*1fb0*/  UMOV UR23, UR5 ;  /* 0x0000000500177c82 */ /* 0x000fe20008000000 */
[----:B------:R-:W-:-:S03]  /*1fc0*/  UMOV UR17, UR13 ;  /* 0x0000000d00117c82 */ /* 0x000fc60008000000 */
[----:B------:R1:W-:Y:S01]  /*1fd0*/  UTMALDG.3D.2CTA [UR8], [UR26], desc[UR18] ;  /* 0x000012081a0075b4 */ /* 0x0003e20008211000 */
[----:B--2---:R-:W-:Y:S01]  /*1fe0*/  UIADD3 UR34, UPT, UPT, UR34, 0x40, URZ ;  /* 0x0000004022227890 */ /* 0x004fe2000fffe0ff */
[----:B------:R-:W-:Y:S11]  /*1ff0*/  BRA.U UP2, `(.L_x_32) ;  /* 0xfffffffd024c7547 */ /* 0x000ff6000b83ffff */
.L_x_26:
[----:B--2-4-:R-:W-:Y:S01]  /*2000*/  PLOP3.LUT P0, PT, PT, PT, UP5, 0x80, 0x8 ;  /* 0x000000000008781c */ /* 0x014fe20003f0f058 */
[----:B-1----:R-:W-:Y:S01]  /*2010*/  ULEA UR8, UR13, UR4, 0x3 ;  /* 0x000000040d087291 */ /* 0x002fe2000f8e18ff */
[----:B------:R-:W-:Y:S01]  /*2020*/  SHF.L.U32 R2, R17, 0x1f, RZ ;  /* 0x0000001f11027819 */ /* 0x000fe200000006ff */
[----:B------:R-:W-:-:S10]  /*2030*/  UISETP.GT.AND UP0, UPT, UR22, UR21, UPT ;  /* 0x000000151600728c */ /* 0x000fd4000bf04270 */
[----:B------:R-:W-:Y:S01]  /*2040*/  @!P0 SYNCS.ARRIVE.TRANS64.A1T0 RZ, [UR4+0x258], RZ ;  /* 0x000258ffffff89a7 */ /* 0x000fe20008100004 */
[----:B------:R1:W2:Y:S01]  /*2050*/  SYNCS.PHASECHK.TRANS64.TRYWAIT P0, [UR8+0x120], R2 ;  /* 0x00012002ff0075a7 */ /* 0x0002a20008001108 */
[----:B------:R-:W-:Y:S05]  /*2060*/  BRA.U !UP0, `(.L_x_33) ;  /* 0x0000000108c07547 */ /* 0x000fea000b800000 */
[----:B------:R-:W-:Y:S01]  /*2070*/  UIADD3 UR26, UPT, UPT, UR14, UR23, URZ ;  /* 0x000000170e1a7290 */ /* 0x000fe2000fffe0ff */
[----:B------:R-:W-:-:S11]  /*2080*/  UMOV UR27, UR13 ;  /* 0x0000000d001b7c82 */ /* 0x000fd60008000000 */
.L_x_39:
[----:B------:R-:W-:Y:S01]  /*2090*/  ULEA UR17, UR27, UR4, 0x3 ;  /* 0x000000041b117291 */ /* 0x000fe2000f8e18ff */
[----:B--2---:R-:W-:Y:S01]  /*20a0*/  @P5 MOV R3, 0x3000 ;  /* 0x0000300000035802 */ /* 0x004fe20000000f00 */
[----:B-12---:R-:W-:Y:S10]  /*20b0*/  @P0 BRA `(.L_x_34) ;  /* 0x00000000000c0947 */ /* 0x006ff40003800000 */
[----:B------:R-:W-:-:S04]  /*20c0*/  SHF.L.U32 R4, R17, 0x1f, RZ ;  /* 0x0000001f11047819 */ /* 0x000fc800000006ff */
[----:B------:R-:W2:Y:S02]  /*20d0*/  SYNCS.PHASECHK.TRANS64.TRYWAIT P0, [UR17+0x120], R4 ;  /* 0x00012004ff0075a7 */ /* 0x000ea40008001111 */
[----:B--2---:R-:W-:Y:S05]  /*20e0*/  @!P0 BRA `(.L_x_35) ;  /* 0x0000005c00d48947 */ /* 0x004fea0003800000 */
.L_x_34:
[----:B------:R2:W-:Y:S01]  /*20f0*/  @P5 SYNCS.ARRIVE.TRANS64 RZ, [UR17], R3 ;  /* 0x00000003ffff59a7 */ /* 0x0005e20008000011 */
[----:B------:R-:W-:-:S04]  /*2100*/  ULOP3.LUT UR8, UR7, 0x2, URZ, 0xfc, !UPT ;  /* 0x0000000207087892 */ /* 0x000fc8000f8efcff */
[----:B------:R-:W-:-:S09]  /*2110*/  UISETP.NE.AND UP0, UPT, UR8, 0x2, UPT ;  /* 0x000000020800788c */ /* 0x000fd2000bf05270 */
[----:B------:R-:W-:Y:S05]  /*2120*/  BRA.U UP0, `(.L_x_36) ;  /* 0x0000000100047547 */ /* 0x000fea000b800000 */
[----:B------:R-:W-:Y:S05]  /*2130*/  BPT.TRAP 0x1 ;  /* 0x000000040000795c */ /* 0x000fea0000300000 */
.L_x_36:
[----:B------:R-:W-:Y:S04]  /*2140*/  BSSY.RECONVERGENT B0, `(.L_x_37) ;  /* 0x0000003000007945 */ /* 0x000fe80003800200 */
[----:B------:R-:W-:Y:S05]  /*2150*/  @!P4 BRA `(.L_x_38) ;  /* 0x000000000004c947 */ /* 0x000fea0003800000 */
[----:B------:R-:W-:Y:S05]  /*2160*/  BPT.TRAP 0x1 ;  /* 0x000000040000795c */ /* 0x000fea0000300000 */
.L_x_38:
[----:B------:R-:W-:Y:S05]  /*2170*/  BSYNC.RECONVERGENT B0 ;  /* 0x0000000000007941 */ /* 0x000fea0003800200 */
.L_x_37:
        /* <DEDUP_REMOVED lines=9> */
[----:B------:R-:W-:Y:S02]  /*2210*/  USHF.L.U32 UR18, UR23, 0x6, URZ ;  /* 0x0000000617127899 */ /* 0x000fe400080006ff */
[----:B------:R-:W-:Y:S01]  /*2220*/  ULOP3.LUT UR17, UR17, 0xfefffff8, URZ, 0xc0, !UPT ;  /* 0xfefffff811117892 */ /* 0x000fe2000f8ec0ff */
[----:B-1----:R-:W-:Y:S01]  /*2230*/  SHF.L.U32 R2, R17, 0x1f, RZ ;  /* 0x0000001f11027819 */ /* 0x002fe200000006ff */
[----:B------:R-:W-:Y:S02]  /*2240*/  UIADD3 UR16, UPT, UPT, UR16, 0x2600, URZ ;  /* 0x0000260010107890 */ /* 0x000fe4000fffe0ff */
[----:B------:R-:W-:Y:S01]  /*2250*/  UIADD3.X UR33, UPT, UPT, URZ, UR25, URZ, UP1, !UPT ;  /* 0x00000019ff217290 */ /* 0x000fe20008ffe4ff */
[----:B------:R4:W1:Y:S01]  /*2260*/  SYNCS.PHASECHK.TRANS64.TRYWAIT P0, [UR8+0x120], R2 ;  /* 0x00012002ff0075a7 */ /* 0x0008620008001108 */
[----:B------:R-:W-:-:S02]  /*2270*/  ULEA UR8, UR27, UR4, 0xb ;  /* 0x000000041b087291 */ /* 0x000fc4000f8e58ff */
[----:B------:R-:W-:Y:S02]  /*2280*/  UIADD3.X UR31, UPT, UPT, URZ, UR25, URZ, UP0, !UPT ;  /* 0x00000019ff1f7290 */ /* 0x000fe400087fe4ff */
[----:B------:R-:W-:Y:S01]  /*2290*/  UIADD3 UR8, UPT, UPT, UR8, 0x26600, URZ ;  /* 0x0002660008087890 */ /* 0x000fe2000fffe0ff */
[----:B------:R-:W-:Y:S01]  /*22a0*/  UMOV UR28, 0x0 ;  /* 0x00000000001c7882 */ /* 0x000fe20000000000 */
[----:B------:R-:W-:Y:S01]  /*22b0*/  UMOV UR29, 0x10000000 ;  /* 0x10000000001d7882 */ /* 0x000fe20000000000 */
[----:B------:R-:W-:Y:S01]  /*22c0*/  UMOV UR19, UR35 ;  /* 0x0000002300137c82 */ /* 0x000fe20008000000 */
[----:B------:R-:W-:Y:S01]  /*22d0*/  UMOV UR20, UR36 ;  /* 0x0000002400147c82 */ /* 0x000fe20008000000 */
[----:B------:R-:W-:Y:S01]  /*22e0*/  UMOV UR12, UR36 ;  /* 0x00000024000c7c82 */ /* 0x000fe20008000000 */
[----:B------:R-:W-:Y:S01]  /*22f0*/  UMOV UR9, UR17 ;  /* 0x0000001100097c82 */ /* 0x000fe20008000000 */
[----:B------:R-:W-:Y:S01]  /*2300*/  UMOV UR10, UR18 ;  /* 0x00000012000a7c82 */ /* 0x000fe20008000000 */
[----:B------:R4:W-:Y:S01]  /*2310*/  UTMALDG.3D.2CTA [UR16], [UR32], desc[UR28] ;  /* 0x00001c10200075b4 */ /* 0x0009e20008211000 */
[----:B------:R-:W-:Y:S01]  /*2320*/  UIADD3 UR23, UPT, UPT, UR23, 0x1, URZ ;  /* 0x0000000117177890 */ /* 0x000fe2000fffe0ff */
[----:B------:R-:W-:-:S03]  /*2330*/  UMOV UR27, UR13 ;  /* 0x0000000d001b7c82 */ /* 0x000fc60008000000 */
[----:B------:R-:W-:Y:S01]  /*2340*/  UISETP.NE.AND UP0, UPT, UR23, UR26, UPT ;  /* 0x0000001a1700728c */ /* 0x000fe2000bf05270 */
[----:B------:R4:W-:Y:S08]  /*2350*/  UTMALDG.3D.2CTA [UR8], [UR30], desc[UR28] ;  /* 0x00001c081e0075b4 */ /* 0x0009f00008211000 */
[----:B----4-:R-:W-:Y:S05]  /*2360*/  BRA.U UP0, `(.L_x_39) ;  /* 0xfffffffd00487547 */ /* 0x010fea000b83ffff */
.L_x_33:
[C---:B-1----:R-:W-:Y:S01]  /*2370*/  LEA R2, R16.reuse, UR4, 0x3 ;  /* 0x0000000410027c11 */ /* 0x042fe2000f8e18ff */
[----:B------:R-:W-:Y:S01]  /*2380*/  NOP ;  /* 0x0000000000007918 */ /* 0x000fe20000000000 */
[----:B--2---:R-:W-:Y:S02]  /*2390*/  SHF.L.U32 R3, R13, 0x1f, RZ ;  /* 0x0000001f0d037819 */ /* 0x004fe400000006ff */
[----:B------:R-:W-:Y:S02]  /*23a0*/  LEA R4, R16, UR4, 0x4 ;  /* 0x0000000410047c11 */ /* 0x000fe4000f8e20ff */
[----:B------:R-:W1:Y:S02]  /*23b0*/  SYNCS.PHASECHK.TRANS64.TRYWAIT P0, [R2+URZ+0x260], R3 ;  /* 0x00026003020075a7 */ /* 0x000e6400080011ff */
[----:B-1----:R-:W-:Y:S05]  /*23c0*/  @!P0 BRA `(.L_x_40) ;  /* 0x0000005c00348947 */ /* 0x002fea0003800000 */
.L_x_151:
[----:B------:R-:W2:Y:S01]  /*23d0*/  LDS.128 R4, [R4+0x2f0] ;  /* 0x0002f00004047984 */ /* 0x000ea20000000c00 */
[----:B------:R-:W-:Y:S01]  /*23e0*/  ISETP.GE.AND P0, PT, R40, 0x1, PT ;  /* 0x000000012800780c */ /* 0x000fe20003f06270 */
[----:B-1----:R-:W-:Y:S01]  /*23f0*/  VIADD R2, R2, 0x270 ;  /* 0x0000027002027836 */ /* 0x002fe20000000000 */
[----:B------:R-:W-:Y:S01]  /*2400*/  @!PT LDS RZ, [RZ] ;  /* 0x00000000fffff984 */ /* 0x000fe20000000800 */
[----:B------:R-:W-:Y:S01]  /*2410*/  @!PT LDS RZ, [RZ] ;  /* 0x00000000fffff984 */ /* 0x000fe20000000800 */
[----:B------:R-:W-:Y:S01]  /*2420*/  @!PT LDS RZ, [RZ] ;  /* 0x00000000fffff984 */ /* 0x000fe20000000800 */
[----:B------:R-:W-:Y:S01]  /*2430*/  @!PT LDS RZ, [RZ] ;  /* 0x00000000fffff984 */ /* 0x000fe20000000800 */
[----:B------:R1:W-:Y:S06]  /*2440*/  MEMBAR.ALL.CTA ;  /* 0x0000000000007992 */ /* 0x0003ec0000008000 */
[----:B-1----:R-:W1:Y:S01]  /*2450*/  FENCE.VIEW.ASYNC.S ;  /* 0x00000000000073c6 */ /* 0x002e620000000000 */
[----:B------:R-:W-:-:S04]  /*2460*/  PRMT R2, RZ, 0x654, R2 ;  /* 0x00000654ff027816 */ /* 0x000fc80000000002 */
[----:B-1----:R1:W-:Y:S01]  /*2470*/  SYNCS.ARRIVE.TRANS64.RED.A1T0 RZ, [R2+URZ], RZ ;  /* 0x000000ff02ff79a7 */ /* 0x0023e200081004ff */
[----:B--2---:R-:W-:-:S13]  /*2480*/  LOP3.LUT P2, RZ, R6, 0x1, RZ, 0xc0, !PT ;  /* 0x0000000106ff7812 */ /* 0x004fda000784c0ff */
[----:B------:R-:W-:Y:S01]  /*2490*/  @P2 SHF.R.U32.HI R3, RZ, 0x10, R5 ;  /* 0x00000010ff032819 */ /* 0x000fe20000011605 */
[----:B------:R-:W-:Y:S01]  /*24a0*/  VOTEU.ANY UP0, P2 ;  /* 0x0000000000ff7886 */ /* 0x000fe20001000100 */
[----:B------:R-:W-:Y:S02]  /*24b0*/  @P2 MOV R10, R4 ;  /* 0x00000004000a2202 */ /* 0x000fe40000000f00 */
[----:B------:R-:W-:Y:S02]  /*24c0*/  @P2 R2UR.BROADCAST UR8, R3 ;  /* 0x00000000030822ca */ /* 0x000fe400008e0000 */
[----:B------:R-:W-:-:S11]  /*24d0*/  @P2 LOP3.LUT R9, R5, 0xffff, RZ, 0xc0, !PT ;  /* 0x0000ffff05092812 */ /* 0x000fd600078ec0ff */
[----:B------:R-:W-:Y:S01]  /*24e0*/  @UP0 UMOV UR36, UR8 ;  /* 0x0000000800240c82 */ /* 0x000fe20008000000 */
[----:B-1----:R-:W-:Y:S05]  /*24f0*/  @!P0 BRA `(.L_x_41) ;  /* 0x0000000000b88947 */ /* 0x002fea0003800000 */
[----:B------:R-:W3:Y:S01]  /*2500*/  LDC.64 R4, c[0x0][0xb18] ;  /* 0x0002c600ff047b82 */ /* 0x000ee20000000a00 */
[----:B------:R-:W-:-:S07]  /*2510*/  ISETP.NE.AND P3, PT, R40, 0x1, PT ;  /* 0x000000012800780c */ /* 0x000fce0003f65270 */
[----:B------:R-:W1:Y:S08]  /*2520*/  LDC.64 R6, c[0x0][0xb10] ;  /* 0x0002c400ff067b82 */ /* 0x000e700000000a00 */
[----:B------:R-:W2:Y:S08]  /*2530*/  LDC R14, c[0x0][0xb20] ;  /* 0x0002c800ff0e7b82 */ /* 0x000eb00000000800 */
[----:B------:R-:W4:Y:S01]  /*2540*/  LDC R15, c[0x0][0xb0c] ;  /* 0x0002c300ff0f7b82 */ /* 0x000f220000000800 */
[----:B---3--:R-:W-:Y:S01]  /*2550*/  IMAD.HI.U32 R21, R0, R5, RZ ;  /* 0x0000000500157227 */ /* 0x008fe200078e00ff */
[----:B------:R-:W-:-:S03]  /*2560*/  ISETP.NE.AND P0, PT, R4, 0x1, PT ;  /* 0x000000010400780c */ /* 0x000fc60003f05270 */
[----:B------:R-:W-:-:S03]  /*2570*/  IMAD.HI.U32 R5, R9, R5, RZ ;  /* 0x0000000509057227 */ /* 0x000fc600078e00ff */
[----:B------:R-:W3:Y:S01]  /*2580*/  LDC.64 R2, c[0x0][0xb28] ;  /* 0x0002ca00ff027b82 */ /* 0x000ee20000000a00 */
[----:B-1----:R-:W-:-:S04]  /*2590*/  IMAD.HI.U32 R22, R8, R6, RZ ;  /* 0x0000000608167227 */ /* 0x002fc800078e00ff */
[----:B------:R-:W-:Y:S01]  /*25a0*/  IMAD.HI.U32 R23, R10, R6, RZ ;  /* 0x000000060a177227 */ /* 0x000fe200078e00ff */
[----:B------:R-:W-:Y:S02]  /*25b0*/  SHF.R.U32.HI R22, RZ, R7, R22 ;  /* 0x00000007ff167219 */ /* 0x000fe40000011616 */
[-C--:B--2---:R-:W-:Y:S02]  /*25c0*/  SHF.R.U32.HI R21, RZ, R14.reuse, R21 ;  /* 0x0000000eff157219 */ /* 0x084fe40000011615 */
[----:B------:R-:W-:Y:S02]  /*25d0*/  SHF.R.U32.HI R5, RZ, R14, R5 ;  /* 0x0000000eff057219 */ /* 0x000fe40000011605 */
[----:B------:R-:W-:Y:S02]  /*25e0*/  SEL R21, R0, R21, !P0 ;  /* 0x0000001500157207 */ /* 0x000fe40004000000 */
[----:B------:R-:W-:Y:S02]  /*25f0*/  SHF.R.U32.HI R23, RZ, R7, R23 ;  /* 0x00000007ff177219 */ /* 0x000fe40000011617 */
[----:B----4-:R-:W-:-:S02]  /*2600*/  ISETP.NE.AND P1, PT, R15, 0x1, PT ;  /* 0x000000010f00780c */ /* 0x010fc40003f25270 */
[----:B------:R-:W-:Y:S02]  /*2610*/  SEL R5, R9, R5, !P0 ;  /* 0x0000000509057207 */ /* 0x000fe40004000000 */
[----:B------:R-:W-:Y:S02]  /*2620*/  SEL R22, R8, R22, !P1 ;  /* 0x0000001608167207 */ /* 0x000fe40004800000 */
[----:B------:R-:W-:Y:S01]  /*2630*/  SEL R23, R10, R23, !P1 ;  /* 0x000000170a177207 */ /* 0x000fe20004800000 */
[----:B---3--:R-:W-:-:S04]  /*2640*/  IMAD.HI.U32 R20, R21, R2, RZ ;  /* 0x0000000215147227 */ /* 0x008fc800078e00ff */
        /* <DEDUP_REMOVED lines=10> */
[----:B------:R-:W-:-:S04]  /*26f0*/  @!P0 IMAD.HI.U32 R7, R23, R2, RZ ;  /* 0x0000000217078227 */ /* 0x000fc800078e00ff */
[----:B------:R-:W-:Y:S01]  /*2700*/  IMAD.MOV R2, RZ, RZ, -R6 ;  /* 0x000000ffff027224 */ /* 0x000fe200078e0a06 */
[----:B------:R-:W-:Y:S02]  /*2710*/  @!P0 SHF.R.U32.HI R3, RZ, R3, R7 ;  /* 0x00000003ff038219 */ /* 0x000fe40000011607 */
[----:B------:R-:W-:Y:S01]  /*2720*/  IADD3 R7, PT, PT, -R5, RZ, RZ ;  /* 0x000000ff05077210 */ /* 0x000fe20007ffe1ff */
[----:B------:R-:W-:Y:S01]  /*2730*/  IMAD R2, R40, R2, R5 ;  /* 0x0000000228027224 */ /* 0x000fe200078e0205 */
        /* <DEDUP_REMOVED lines=10> */
.L_x_41:
[----:B------:R-:W1:Y:S02]  /*27e0*/  LDCU UR8, c[0x0][0xb30] ;  /* 0x00016600ff0877ac */ /* 0x000e640008000800 */
[----:B-1----:R-:W-:-:S09]  /*27f0*/  UISETP.NE.AND UP0, UPT, UR8, 0x1, UPT ;  /* 0x000000010800788c */ /* 0x002fd2000bf05270 */
[----:B------:R-:W-:Y:S05]  /*2800*/  BRA.U UP0, `(.L_x_42) ;  /* 0x0000000100407547 */ /* 0x000fea000b800000 */
[----:B------:R-:W1:Y:S08]  /*2810*/  LDC.64 R4, c[0x0][0xb10] ;  /* 0x0002c400ff047b82 */ /* 0x000e700000000a00 */
[----:B------:R-:W2:Y:S08]  /*2820*/  LDC.64 R2, c[0x0][0xb18] ;  /* 0x0002c600ff027b82 */ /* 0x000eb00000000a00 */
[----:B------:R-:W4:Y:S08]  /*2830*/  LDC R6, c[0x0][0xb20] ;  /* 0x0002c800ff067b82 */ /* 0x000f300000000800 */
[----:B------:R-:W3:Y:S01]  /*2840*/  LDC R7, c[0x0][0xb0c] ;  /* 0x0002c300ff077b82 */ /* 0x000ee20000000800 */
[----:B-1----:R-:W-:-:S05]  /*2850*/  IMAD.HI.U32 R4, R10, R4, RZ ;  /* 0x000000040a047227 */ /* 0x002fca00078e00ff */
[----:B------:R-:W-:Y:S01]  /*2860*/  SHF.R.U32.HI R4, RZ, R5, R4 ;  /* 0x00000005ff047219 */ /* 0x000fe20000011604 */
[----:B--2---:R-:W-:Y:S01]  /*2870*/  IMAD.HI.U32 R3, R9, R3, RZ ;  /* 0x0000000309037227 */ /* 0x004fe200078e00ff */
[----:B------:R-:W-:-:S04]  /*2880*/  ISETP.NE.AND P0, PT, R2, 0x1, PT ;  /* 0x000000010200780c */ /* 0x000fc80003f05270 */
[----:B----4-:R-:W-:-:S04]  /*2890*/  SHF.R.U32.HI R3, RZ, R6, R3 ;  /* 0x00000006ff037219 */ /* 0x010fc80000011603 */
[----:B------:R-:W-:Y:S02]  /*28a0*/  SEL R3, R9, R3, !P0 ;  /* 0x0000000309037207 */ /* 0x000fe40004000000 */
[----:B---3--:R-:W-:-:S04]  /*28b0*/  ISETP.NE.AND P1, PT, R7, 0x1, PT ;  /* 0x000000010700780c */ /* 0x008fc80003f25270 */
[----:B------:R-:W-:-:S05]  /*28c0*/  SEL R4, R10, R4, !P1 ;  /* 0x000000040a047207 */ /* 0x000fca0004800000 */
[----:B------:R-:W-:Y:S02]  /*28d0*/  IMAD.IADD R5, R3, 0x1, -R4 ;  /* 0x0000000103057824 */ /* 0x000fe400078e0a04 */
[----:B------:R-:W-:Y:S02]  /*28e0*/  IMAD.IADD R3, R4, 0x1, -R3 ;  /* 0x0000000104037824 */ /* 0x000fe400078e0a03 */
[----:B------:R-:W-:Y:S02]  /*28f0*/  IMAD R10, R5, R7, R10 ;  /* 0x00000007050a7224 */ /* 0x000fe400078e020a */
[----:B------:R-:W-:-:S07]  /*2900*/  IMAD R9, R3, R2, R9 ;  /* 0x0000000203097224 */ /* 0x000fce00078e0209 */
.L_x_42:
[----:B------:R-:W-:Y:S01]  /*2910*/  VIADD R16, R16, 0x1 ;  /* 0x0000000110107836 */ /* 0x000fe20000000000 */
[----:B------:R-:W-:Y:S01]  /*2920*/  UPLOP3.LUT UP5, UPT, UPT, UPT, UPT, 0x80, 0x8 ;  /* 0x000000000008789c */ /* 0x000fe20003faf070 */
[----:B------:R-:W-:Y:S02]  /*2930*/  IMAD.IADD R14, R10, 0x1, R91 ;  /* 0x000000010a0e7824 */ /* 0x000fe400078e025b */
[----:B------:R-:W-:Y:S01]  /*2940*/  IMAD.IADD R15, R9, 0x1, R90 ;  /* 0x00000001090f7824 */ /* 0x000fe200078e025a */
[----:B------:R-:W-:-:S04]  /*2950*/  ISETP.NE.AND P0, PT, R16, 0x2, PT ;  /* 0x000000021000780c */ /* 0x000fc80003f05270 */
[----:B------:R-:W-:Y:S02]  /*2960*/  SEL R2, RZ, 0x1, P0 ;  /* 0x00000001ff027807 */ /* 0x000fe40000000000 */
[----:B------:R-:W-:Y:S02]  /*2970*/  SEL R16, R16, RZ, P0 ;  /* 0x000000ff10107207 */ /* 0x000fe40000000000 */
[----:B------:R-:W-:Y:S01]  /*2980*/  LOP3.LUT R13, R13, R2, RZ, 0x3c, !PT ;  /* 0x000000020d0d7212 */ /* 0x000fe200078e3cff */
[----:B------:R-:W-:Y:S06]  /*2990*/  @P2 BRA `(.L_x_43) ;  /* 0xfffffff000542947 */ /* 0x000fec000383ffff */
[----:B------:R-:W-:Y:S01]  /*29a0*/  UIADD3 UR4, UPT, UPT, UR4, 0x120, URZ ;  /* 0x0000012004047890 */ /* 0x000fe2000fffe0ff */
[----:B------:R-:W-:-:S03]  /*29b0*/  SHF.L.U32 R2, R17, 0x1f, RZ ;  /* 0x0000001f11027819 */ /* 0x000fc600000006ff */
[----:B------:R-:W-:-:S09]  /*29c0*/  ULEA UR5, UR13, UR4, 0x3 ;  /* 0x000000040d057291 */ /* 0x000fd2000f8e18ff */
[----:B------:R-:W1:Y:S02]  /*29d0*/  SYNCS.PHASECHK.TRANS64.TRYWAIT P0, [UR5], R2 ;  /* 0x00000002ff0075a7 */ /* 0x000e640008001105 */
[----:B-1----:R-:W-:Y:S05]  /*29e0*/  @!P0 BRA `(.L_x_44) ;  /* 0x0000005400c08947 */ /* 0x002fea0003800000 */
.L_x_153:
[----:B------:R-:W-:-:S04]  /*29f0*/  UIADD3 UR6, UPT, UPT, UR13, 0x1, URZ ;  /* 0x000000010d067890 */ /* 0x000fc8000fffe0ff */
[----:B------:R-:W-:-:S04]  /*2a00*/  UISETP.NE.AND UP0, UPT, UR6, 0x24, UPT ;  /* 0x000000240600788c */ /* 0x000fc8000bf05270 */
[----:B------:R-:W-:Y:S02]  /*2a10*/  USEL UR7, URZ, 0x1, UP0 ;  /* 0x00000001ff077887 */ /* 0x000fe40008000000 */
[----:B------:R-:W-:-:S04]  /*2a20*/  USEL UR6, UR6, URZ, UP0 ;  /* 0x000000ff06067287 */ /* 0x000fc80008000000 */
[----:B------:R-:W-:Y:S01]  /*2a30*/  ULEA UR5, UR6, UR4, 0x3 ;  /* 0x0000000406057291 */ /* 0x000fe2000f8e18ff */
[----:B-1----:R-:W-:-:S04]  /*2a40*/  LOP3.LUT R2, R17, UR7, RZ, 0x3c, !PT ;  /* 0x0000000711027c12 */ /* 0x002fc8000f8e3cff */
[----:B------:R-:W-:-:S04]  /*2a50*/  SHF.L.U32 R3, R2, 0x1f, RZ ;  /* 0x0000001f02037819 */ /* 0x000fc800000006ff */
[----:B------:R-:W1:Y:S02]  /*2a60*/  SYNCS.PHASECHK.TRANS64.TRYWAIT P0, [UR5], R3 ;  /* 0x00000003ff0075a7 */ /* 0x000e640008001105 */
[----:B-1----:R-:W-:Y:S05]  /*2a70*/  @!P0 BRA `(.L_x_45) ;  /* 0x0000005400b48947 */ /* 0x002fea0003800000 */
.L_x_155:
[----:B------:R-:W-:-:S04]  /*2a80*/  UIADD3 UR6, UPT, UPT, UR6, 0x1, URZ ;  /* 0x0000000106067890 */ /* 0x000fc8000fffe0ff */
[----:B------:R-:W-:-:S04]  /*2a90*/  UISETP.NE.AND UP0, UPT, UR6, 0x24, UPT ;  /* 0x000000240600788c */ /* 0x000fc8000bf05270 */
[----:B------:R-:W-:Y:S02]  /*2aa0*/  USEL UR7, URZ, 0x1, UP0 ;  /* 0x00000001ff077887 */ /* 0x000fe40008000000 */
[----:B------:R-:W-:-:S04]  /*2ab0*/  USEL UR6, UR6, URZ, UP0 ;  /* 0x000000ff06067287 */ /* 0x000fc80008000000 */
[----:B------:R-:W-:Y:S01]  /*2ac0*/  ULEA UR5, UR6, UR4, 0x3 ;  /* 0x0000000406057291 */ /* 0x000fe2000f8e18ff */
[----:B------:R-:W-:-:S04]  /*2ad0*/  LOP3.LUT R2, R2, UR7, RZ, 0x3c, !PT ;  /* 0x0000000702027c12 */ /* 0x000fc8000f8e3cff */
[----:B-1----:R-:W-:-:S04]  /*2ae0*/  SHF.L.U32 R3, R2, 0x1f, RZ ;  /* 0x0000001f02037819 */ /* 0x002fc800000006ff */
[----:B------:R-:W1:Y:S02]  /*2af0*/  SYNCS.PHASECHK.TRANS64.TRYWAIT P0, [UR5], R3 ;  /* 0x00000003ff0075a7 */ /* 0x000e640008001105 */
[----:B-1----:R-:W-:Y:S05]  /*2b00*/  @!P0 BRA `(.L_x_46) ;  /* 0x0000005400a88947 */ /* 0x002fea0003800000 */
.L_x_157:
        /* <DEDUP_REMOVED lines=9> */
.L_x_159:
        /* <DEDUP_REMOVED lines=9> */
.L_x_161:
        /* <DEDUP_REMOVED lines=9> */
.L_x_163:
        /* <DEDUP_REMOVED lines=9> */
.L_x_165:
        /* <DEDUP_REMOVED lines=9> */
.L_x_167:
        /* <DEDUP_REMOVED lines=9> */
.L_x_169:
        /* <DEDUP_REMOVED lines=9> */
.L_x_171:
        /* <DEDUP_REMOVED lines=9> */
.L_x_173:
        /* <DEDUP_REMOVED lines=9> */
.L_x_175:
        /* <DEDUP_REMOVED lines=9> */
.L_x_177:
        /* <DEDUP_REMOVED lines=9> */
.L_x_179:
        /* <DEDUP_REMOVED lines=9> */
.L_x_181:
        /* <DEDUP_REMOVED lines=9> */
.L_x_183:
        /* <DEDUP_REMOVED lines=9> */
.L_x_185:
        /* <DEDUP_REMOVED lines=9> */
.L_x_187:
        /* <DEDUP_REMOVED lines=9> */
.L_x_189:
        /* <DEDUP_REMOVED lines=9> */
.L_x_191:
        /* <DEDUP_REMOVED lines=9> */
.L_x_193:
        /* <DEDUP_REMOVED lines=9> */
.L_x_195:
        /* <DEDUP_REMOVED lines=9> */
.L_x_197:
        /* <DEDUP_REMOVED lines=9> */
.L_x_199:
        /* <DEDUP_REMOVED lines=9> */
.L_x_201:
        /* <DEDUP_REMOVED lines=9> */
.L_x_203:
        /* <DEDUP_REMOVED lines=9> */
.L_x_205:
        /* <DEDUP_REMOVED lines=9> */
.L_x_207:
        /* <DEDUP_REMOVED lines=9> */
.L_x_209:
        /* <DEDUP_REMOVED lines=9> */
.L_x_211:
        /* <DEDUP_REMOVED lines=9> */
.L_x_213:
        /* <DEDUP_REMOVED lines=9> */
.L_x_215:
        /* <DEDUP_REMOVED lines=9> */
.L_x_217:
        /* <DEDUP_REMOVED lines=9> */
.L_x_219:
        /* <DEDUP_REMOVED lines=9> */
.L_x_221:
[----:B------:R-:W-:-:S04]  /*3d10*/  UIADD3 UR6, UPT, UPT, UR6, 0x1, URZ ;  /* 0x0000000106067890 */ /* 0x000fc8000fffe0ff */
[----:B------:R-:W-:-:S04]  /*3d20*/  UISETP.NE.AND UP0, UPT, UR6, 0x24, UPT ;  /* 0x000000240600788c */ /* 0x000fc8000bf05270 */
[----:B------:R-:W-:Y:S02]  /*3d30*/  USEL UR5, URZ, 0x1, UP0 ;  /* 0x00000001ff057887 */ /* 0x000fe40008000000 */
[----:B------:R-:W-:-:S04]  /*3d40*/  USEL UR6, UR6, URZ, UP0 ;  /* 0x000000ff06067287 */ /* 0x000fc80008000000 */
[----:B------:R-:W-:Y:S01]  /*3d50*/  ULEA UR6, UR6, UR4, 0x3 ;  /* 0x0000000406067291 */ /* 0x000fe2000f8e18ff */
[----:B------:R-:W-:-:S04]  /*3d60*/  LOP3.LUT R2, R2, UR5, RZ, 0x3c, !PT ;  /* 0x0000000502027c12 */ /* 0x000fc8000f8e3cff */
[----:B------:R-:W-:Y:S01]  /*3d70*/  SHF.L.U32 R2, R2, 0x1f, RZ ;  /* 0x0000001f02027819 */ /* 0x000fe200000006ff */
[----:B-1-3--:R-:W-:-:S07]  /*3d80*/  IMAD.U32 R0, RZ, RZ, UR6 ;  /* 0x00000006ff007e24 */ /* 0x00afce000f8e00ff */
.L_x_79:
[----:B-1----:R1:W2:Y:S02]  /*3d90*/  SYNCS.PHASECHK.TRANS64.TRYWAIT P0, [R0+URZ], R2 ;  /* 0x00000002000075a7 */ /* 0x0022a400080011ff */
[----:B--2---:R-:W-:Y:S05]  /*3da0*/  @!P0 NANOSLEEP.SYNCS 0x989680 ;  /* 0x009896800000895d */ /* 0x004fea0003900000 */
[----:B------:R-:W2:Y:S02]  /*3db0*/  @!P0 SYNCS.PHASECHK.TRANS64 P0, [R0+URZ], R2 ;  /* 0x00000002000085a7 */ /* 0x000ea400080010ff */
[----:B--2---:R-:W-:Y:S05]  /*3dc0*/  @P0 EXIT ;  /* 0x000000000000094d */ /* 0x004fea0003800000 */
[----:B------:R-:W-:Y:S05]  /*3dd0*/  BRA `(.L_x_79) ;  /* 0xfffffffc00ec7947 */ /* 0x000fea000383ffff */
.L_x_23:
[----:B------:R-:W-:-:S04]  /*3de0*/  UISETP.NE.AND UP1, UPT, UR37, URZ, UPT ;  /* 0x000000ff2500728c */ /* 0x000fc8000bf25270 */
[----:B------:R-:W-:-:S09]  /*3df0*/  UISETP.NE.OR UP1, UPT, UR10, 0x1, UP1 ;  /* 0x000000010a00788c */ /* 0x000fd20008f25670 */
[----:B------:R-:W-:Y:S05]  /*3e00*/  BRA.U UP1, `(.L_x_80) ;  /* 0x0000000501487547 */ /* 0x000fea000b800000 */
[----:B------:R-:W-:Y:S01]  /*3e10*/  ISETP.GE.U32.AND P2, PT, R2, 0x2, PT ;  /* 0x000000020200780c */ /* 0x000fe20003f46070 */
[----:B------:R-:W-:Y:S01]  /*3e20*/  IMAD.MOV.U32 R12, RZ, RZ, 0x1 ;  /* 0x00000001ff0c7424 */ /* 0x000fe200078e00ff */
[----:B------:R-:W-:Y:S02]  /*3e30*/  CS2R R10, SRZ ;  /* 0x00000000000a7805 */ /* 0x000fe4000001ff00 */
[----:B------:R-:W-:Y:S01]  /*3e40*/  CS2R R8, SRZ ;  /* 0x0000000000087805 */ /* 0x000fe2000001ff00 */
[----:B------:R-:W-:Y:S01]  /*3e50*/  UMOV UR4, 0x400 ;  /* 0x0000040000047882 */ /* 0x000fe20000000000 */
[----:B------:R-:W-:Y:S01]  /*3e60*/  UMOV UR6, URZ ;  /* 0x000000ff00067c82 */ /* 0x000fe20008000000 */
[----:B------:R-:W-:-:S12]  /*3e70*/  ULEA UR37, UR37, UR4, 0x18 ;  /* 0x0000000425257291 */ /* 0x000fd8000f8ec0ff */
.L_x_84:
[----:B------:R-:W-:Y:S02]  /*3e80*/  LEA R0, R8, UR37, 0x3 ;  /* 0x0000002508007c11 */ /* 0x000fe4000f8e18ff */
[----:B------:R-:W-:-:S03]  /*3e90*/  SHF.L.U32 R4, R9, 0x1f, RZ ;  /* 0x0000001f09047819 */ /* 0x000fc600000006ff */
[----:B------:R-:W-:Y:S01]  /*3ea0*/  VIADD R5, R0, 0x2d0 ;  /* 0x000002d000057836 */ /* 0x000fe20000000000 */
[----:B------:R-:W1:Y:S02]  /*3eb0*/  SYNCS.PHASECHK.TRANS64.TRYWAIT P0, [R0+URZ+0x2c0], R4 ;  /* 0x0002c004000075a7 */ /* 0x000e6400080011ff */
[----:B-1----:R-:W-:Y:S05]  /*3ec0*/  @!P0 BRA `(.L_x_81) ;  /* 0x0000004c00d08947 */ /* 0x002fea0003800000 */
.L_x_222:
[----:B------:R-:W-:Y:S01]  /*3ed0*/  ULEA UR5, UR6, UR37, 0x3 ;  /* 0x0000002506057291 */ /* 0x000fe2000f8e18ff */
[----:B-1----:R-:W-:Y:S01]  /*3ee0*/  PRMT R0, RZ, 0x654, R5 ;  /* 0x00000654ff007816 */ /* 0x002fe20000000005 */
[----:B------:R-:W-:Y:S01]  /*3ef0*/  @!P2 IMAD.MOV.U32 R4, RZ, RZ, 0x10 ;  /* 0x00000010ff04a424 */ /* 0x000fe200078e00ff */
[----:B------:R-:W-:Y:S01]  /*3f00*/  SHF.L.U32 R5, R12, 0x1f, RZ ;  /* 0x0000001f0c057819 */ /* 0x000fe200000006ff */
[----:B------:R-:W-:Y:S01]  /*3f10*/  UIADD3 UR4, UPT, UPT, UR5, 0x260, URZ ;  /* 0x0000026005047890 */ /* 0x000fe2000fffe0ff */
[----:B------:R1:W-:Y:S05]  /*3f20*/  SYNCS.ARRIVE.TRANS64.RED.A1T0 RZ, [R0+URZ], RZ ;  /* 0x000000ff00ff79a7 */ /* 0x0003ea00081004ff */
[----:B------:R-:W-:Y:S01]  /*3f30*/  IMAD.U32 R6, RZ, RZ, UR4 ;  /* 0x00000004ff067e24 */ /* 0x000fe2000f8e00ff */
[----:B------:R-:W2:Y:S04]  /*3f40*/  SYNCS.PHASECHK.TRANS64.TRYWAIT P0, [UR5+0x270], R5 ;  /* 0x00027005ff0075a7 */ /* 0x000ea80008001105 */
[----:B------:R-:W-:Y:S01]  /*3f50*/  PRMT R6, R2, 0x654, R6 ;  /* 0x0000065402067816 */ /* 0x000fe20000000006 */
[----:B-12---:R-:W-:Y:S06]  /*3f60*/  @!P0 BRA `(.L_x_82) ;  /* 0x0000004c00bc8947 */ /* 0x006fec0003800000 */
.L_x_224:
[----:B------:R-:W-:Y:S01]  /*3f70*/  ULEA UR4, UR6, UR37, 0x4 ;  /* 0x0000002506047291 */ /* 0x000fe2000f8e20ff */
[----:B------:R-:W-:Y:S01]  /*3f80*/  SEL R3, R6, R3, !P2 ;  /* 0x0000000306037207 */ /* 0x000fe20005000000 */
[----:B------:R-:W-:Y:S01]  /*3f90*/  UIADD3 UR5, UPT, UPT, UR5, 0x260, URZ ;  /* 0x0000026005057890 */ /* 0x000fe2000fffe0ff */
[----:B-1----:R-:W-:Y:S01]  /*3fa0*/  LEA R0, R11, UR37, 0x3 ;  /* 0x000000250b007c11 */ /* 0x002fe2000f8e18ff */
[----:B------:R-:W-:Y:S01]  /*3fb0*/  UIADD3 UR4, UPT, UPT, UR4, 0x2f0, URZ ;  /* 0x000002f004047890 */ /* 0x000fe2000fffe0ff */
[----:B------:R1:W-:Y:S01]  /*3fc0*/  @!P2 SYNCS.ARRIVE.TRANS64.RED RZ, [R3+URZ], R4 ;  /* 0x0000000403ffa9a7 */ /* 0x0003e200080004ff */
[----:B------:R-:W-:Y:S01]  /*3fd0*/  UIADD3 UR6, UPT, UPT, UR6, 0x1, URZ ;  /* 0x0000000106067890 */ /* 0x000fe2000fffe0ff */
[----:B------:R-:W-:-:S03]  /*3fe0*/  VIADD R8, R8, 0x1 ;  /* 0x0000000108087836 */ /* 0x000fc60000000000 */
[----:B------:R-:W-:Y:S02]  /*3ff0*/  UISETP.NE.AND UP0, UPT, UR6, 0x2, UPT ;  /* 0x000000020600788c */ /* 0x000fe4000bf05270 */
[----:B------:R-:W-:Y:S01]  /*4000*/  ISETP.NE.AND P0, PT, R8, 0x2, PT ;  /* 0x000000020800780c */ /* 0x000fe20003f05270 */
[----:B------:R-:W-:Y:S06]  /*4010*/  UGETNEXTWORKID.BROADCAST [UR4], [UR5] ;  /* 0x00000000040073ca */ /* 0x000fec0008000100 */
[----:B------:R-:W-:Y:S02]  /*4020*/  USEL UR4, URZ, 0x1, UP0 ;  /* 0x00000001ff047887 */ /* 0x000fe40008000000 */
[----:B------:R-:W-:-:S04]  /*4030*/  USEL UR6, UR6, URZ, UP0 ;  /* 0x000000ff06067287 */ /* 0x000fc80008000000 */
[----:B------:R-:W-:Y:S02]  /*4040*/  LOP3.LUT R12, R12, UR4, RZ, 0x3c, !PT ;  /* 0x000000040c0c7c12 */ /* 0x000fe4000f8e3cff */
[----:B-1----:R-:W-:-:S04]  /*4050*/  SHF.L.U32 R4, R10, 0x1f, RZ ;  /* 0x0000001f0a047819 */ /* 0x002fc800000006ff */
[----:B------:R-:W1:Y:S02]  /*4060*/  SYNCS.PHASECHK.TRANS64.TRYWAIT P1, [R0+URZ+0x260], R4 ;  /* 0x00026004000075a7 */ /* 0x000e6400080211ff */
[----:B-1----:R-:W-:Y:S05]  /*4070*/  @!P1 BRA `(.L_x_83) ;  /* 0x0000004c00909947 */ /* 0x002fea0003800000 */
.L_x_225:
[C---:B-1----:R-:W-:Y:S01]  /*4080*/  LEA R4, R11.reuse, UR37, 0x4 ;  /* 0x000000250b047c11 */ /* 0x042fe2000f8e20ff */
[----:B------:R-:W-:Y:S01]  /*4090*/  VIADD R0, R0, 0x270 ;  /* 0x0000027000007836 */ /* 0x000fe20000000000 */
[----:B------:R-:W-:Y:S01]  /*40a0*/  SEL R8, R8, RZ, P0 ;  /* 0x000000ff08087207 */ /* 0x000fe20000000000 */
[----:B------:R-:W-:-:S03]  /*40b0*/  VIADD R11, R11, 0x1 ;  /* 0x000000010b0b7836 */ /* 0x000fc60000000000 */
[----:B------:R-:W1:Y:S01]  /*40c0*/  LDS.128 R4, [R4+0x2f0] ;  /* 0x0002f00004047984 */ /* 0x000e620000000c00 */
[----:B------:R-:W-:Y:S02]  /*40d0*/  PRMT R0, RZ, 0x654, R0 ;  /* 0x00000654ff007816 */ /* 0x000fe40000000000 */
[C---:B------:R-:W-:Y:S01]  /*40e0*/  ISETP.NE.AND P1, PT, R11.reuse, 0x2, PT ;  /* 0x000000020b00780c */ /* 0x040fe20003f25270 */
[----:B------:R-:W-:Y:S01]  /*40f0*/  @!PT LDS RZ, [RZ] ;  /* 0x00000000fffff984 */ /* 0x000fe20000000800 */
[----:B------:R-:W-:Y:S01]  /*4100*/  @!PT LDS RZ, [RZ] ;  /* 0x00000000fffff984 */ /* 0x000fe20000000800 */
[----:B------:R-:W-:Y:S01]  /*4110*/  @!PT LDS RZ, [RZ] ;  /* 0x00000000fffff984 */ /* 0x000fe20000000800 */
[----:B------:R-:W-:Y:S01]  /*4120*/  @!PT LDS RZ, [RZ] ;  /* 0x00000000fffff984 */ /* 0x000fe20000000800 */
[----:B------:R2:W-:Y:S06]  /*4130*/  MEMBAR.ALL.CTA ;  /* 0x0000000000007992 */ /* 0x0005ec0000008000 */
[----:B--2---:R-:W2:Y:S01]  /*4140*/  FENCE.VIEW.ASYNC.S ;  /* 0x00000000000073c6 */ /* 0x004ea20000000000 */
[----:B------:R-:W-:Y:S01]  /*4150*/  SEL R11, R11, RZ, P1 ;  /* 0x000000ff0b0b7207 */ /* 0x000fe20000800000 */
[----:B--2---:R2:W-:Y:S01]  /*4160*/  SYNCS.ARRIVE.TRANS64.RED.A1T0 RZ, [R0+URZ], RZ ;  /* 0x000000ff00ff79a7 */ /* 0x0045e200081004ff */
[----:B-1----:R-:W-:-:S02]  /*4170*/  LOP3.LUT P3, RZ, R6, 0x1, RZ, 0xc0, !PT ;  /* 0x0000000106ff7812 */ /* 0x002fc4000786c0ff */
[----:B------:R-:W-:-:S04]  /*4180*/  SEL R4, RZ, 0x1, P1 ;  /* 0x00000001ff047807 */ /* 0x000fc80000800000 */
[----:B------:R-:W-:Y:S02]  /*4190*/  LOP3.LUT R10, R10, R4, RZ, 0x3c, !PT ;  /* 0x000000040a0a7212 */ /* 0x000fe400078e3cff */
[----:B--2---:R-:W-:-:S04]  /*41a0*/  SEL R0, RZ, 0x1, P0 ;  /* 0x00000001ff007807 */ /* 0x004fc80000000000 */
[----:B------:R-:W-:Y:S01]  /*41b0*/  LOP3.LUT R9, R9, R0, RZ, 0x3c, !PT ;  /* 0x0000000009097212 */ /* 0x000fe200078e3cff */
[----:B------:R-:W-:Y:S06]  /*41c0*/  @P3 BRA `(.L_x_84) ;  /* 0xfffffffc002c3947 */ /* 0x000fec000383ffff */
[----:B------:R-:W-:Y:S01]  /*41d0*/  ULEA UR5, UR6, UR37, 0x3 ;  /* 0x0000002506057291 */ /* 0x000fe2000f8e18ff */
[----:B------:R-:W-:-:S08]  /*41e0*/  SHF.L.U32 R2, R12, 0x1f, RZ ;  /* 0x0000001f0c027819 */ /* 0x000fd000000006ff */
[----:B------:R-:W1:Y:S02]  /*41f0*/  SYNCS.PHASECHK.TRANS64 P0, [UR5+0x270], R2 ;  /* 0x00027002ff0075a7 */ /* 0x000e640008001005 */
[----:B-1----:R-:W-:Y:S05]  /*4200*/  @P0 BRA `(.L_x_85) ;  /* 0x0000000000080947 */ /* 0x002fea0003800000 */
[----:B------:R-:W1:Y:S02]  /*4210*/  SYNCS.PHASECHK.TRANS64.TRYWAIT P0, [UR5+0x270], R2 ;  /* 0x00027002ff0075a7 */ /* 0x000e640008001105 */
[----:B-1----:R-:W-:Y:S05]  /*4220*/  @!P0 BRA `(.L_x_86) ;  /* 0x0000004c00388947 */ /* 0x002fea0003800000 */
.L_x_85:
[----:B------:R-:W-:-:S04]  /*4230*/  UIADD3 UR4, UPT, UPT, UR6, 0x1, URZ ;  /* 0x0000000106047890 */ /* 0x000fc8000fffe0ff */
[----:B------:R-:W-:-:S04]  /*4240*/  UISETP.NE.AND UP0, UPT, UR4, 0x2, UPT ;  /* 0x000000020400788c */ /* 0x000fc8000bf05270 */
[----:B------:R-:W-:Y:S02]  /*4250*/  USEL UR7, URZ, 0x1, UP0 ;  /* 0x00000001ff077887 */ /* 0x000fe40008000000 */
[----:B------:R-:W-:-:S04]  /*4260*/  USEL UR4, UR4, URZ, UP0 ;  /* 0x000000ff04047287 */ /* 0x000fc80008000000 */
[----:B------:R-:W-:Y:S01]  /*4270*/  ULEA UR4, UR4, UR37, 0x3 ;  /* 0x0000002504047291 */ /* 0x000fe2000f8e18ff */
[----:B-1----:R-:W-:-:S04]  /*4280*/  LOP3.LUT R2, R12, UR7, RZ, 0x3c, !PT ;  /* 0x000000070c027c12 */ /* 0x002fc8000f8e3cff */
[----:B------:R-:W-:-:S04]  /*4290*/  SHF.L.U32 R0, R2, 0x1f, RZ ;  /* 0x0000001f02007819 */ /* 0x000fc800000006ff */
[----:B------:R-:W1:Y:S02]  /*42a0*/  SYNCS.PHASECHK.TRANS64 P0, [UR4+0x270], R0 ;  /* 0x00027000ff0075a7 */ /* 0x000e640008001004 */
[----:B-1----:R-:W-:Y:S05]  /*42b0*/  @P0 EXIT ;  /* 0x000000000000094d */ /* 0x002fea0003800000 */
[----:B------:R-:W-:Y:S02]  /*42c0*/  SHF.L.U32 R2, R2, 0x1f, RZ ;  /* 0x0000001f02027819 */ /* 0x000fe400000006ff */
[----:B------:R-:W-:-:S07]  /*42d0*/  MOV R0, UR4 ;  /* 0x0000000400007c02 */ /* 0x000fce0008000f00 */
.L_x_87:
[----:B-1----:R1:W2:Y:S02]  /*42e0*/  SYNCS.PHASECHK.TRANS64.TRYWAIT P0, [R0+URZ+0x270], R2 ;  /* 0x00027002000075a7 */ /* 0x0022a400080011ff */
[----:B--2---:R-:W-:Y:S05]  /*42f0*/  @!P0 NANOSLEEP.SYNCS 0x989680 ;  /* 0x009896800000895d */ /* 0x004fea0003900000 */
[----:B------:R-:W2:Y:S02]  /*4300*/  @!P0 SYNCS.PHASECHK.TRANS64 P0, [R0+URZ+0x270], R2 ;  /* 0x00027002000085a7 */ /* 0x000ea400080010ff */
[----:B--2---:R-:W-:Y:S05]  /*4310*/  @P0 EXIT ;  /* 0x000000000000094d */ /* 0x004fea0003800000 */
[----:B------:R-:W-:Y:S05]  /*4320*/  BRA `(.L_x_87) ;  /* 0xfffffffc00ec7947 */ /* 0x000fea000383ffff */
.L_x_80:
[----:B------:R-:W-:Y:S05]  /*4330*/  BRA.U UP4, `(.L_x_88) ;  /* 0x0000001104a07547 */ /* 0x000fea000b800000 */
[----:B------:R-:W-:Y:S01]  /*4340*/  UMOV UR6, 0x40 ;  /* 0x0000004000067882 */ /* 0x000fe20000000000 */
[----:B------:R-:W-:Y:S01]  /*4350*/  NOP ;  /* 0x0000000000007918 */ /* 0x000fe20000000000 */
[----:B------:R-:W-:Y:S01]  /*4360*/  ULEA UR6, UR37, UR6, 0x18 ;  /* 0x0000000625067291 */ /* 0x000fe2000f8ec0ff */
[----:B------:R-:W-:Y:S02]  /*4370*/  UMOV UR7, 0x400 ;  /* 0x0000040000077882 */ /* 0x000fe40000000000 */
[----:B------:R-:W-:-:S06]  /*4380*/  ULEA UR37, UR37, UR7, 0x18 ;  /* 0x0000000725257291 */ /* 0x000fcc000f8ec0ff */
[----:B------:R-:W1:Y:S02]  /*4390*/  LDS.U8 R2, [UR6+0x1c] ;  /* 0x00001c06ff027984 */ /* 0x000e640008000000 */
[----:B-1----:R-:W-:-:S13]  /*43a0*/  ISETP.NE.AND P0, PT, R2, RZ, PT ;  /* 0x000000ff0200720c */ /* 0x002fda0003f05270 */
[----:B------:R-:W-:Y:S05]  /*43b0*/  @P0 BRA `(.L_x_89) ;  /* 0x0000000400080947 */ /* 0x000fea0003800000 */
[----:B------:R-:W-:Y:S02]  /*43c0*/  UISETP.NE.U32.AND UP0, UPT, UR5, 0x1, UPT ;  /* 0x000000010500788c */ /* 0x000fe4000bf05070 */
[----:B------:R-:W-:-:S07]  /*43d0*/  UIADD3 UR8, UPT, UPT, UR6, 0x8, URZ ;  /* 0x0000000806087890 */ /* 0x000fce000fffe0ff */
[----:B------:R-:W-:Y:S05]  /*43e0*/  BRA.U !UP0, `(.L_x_90) ;  /* 0x00000001089c7547 */ /* 0x000fea000b800000 */
[----:B------:R-:W-:Y:S01]  /*43f0*/  ELECT P0, URZ, PT ;  /* 0x0000000000ff782f */ /* 0x000fe20003800000 */
[----:B------:R-:W-:-:S12]  /*4400*/  BSSY B0, `(.L_x_90) ;  /* 0x0000025000007945 */ /* 0x000fd80003800000 */
[----:B------:R-:W-:Y:S05]  /*4410*/  @!P0 BRA `(.L_x_91) ;  /* 0x00000000008c8947 */ /* 0x000fea0003800000 */
[----:B------:R-:W-:-:S05]  /*4420*/  UMOV UR7, 0x10 ;  /* 0x0000001000077882 */ /* 0x000fca0000000000 */
[----:B------:R-:W-:Y:S04]  /*4430*/  DEPBAR.LE SB1, 0x36 ;  /* 0x00009d800000791a */ /* 0x000fe80000000000 */
[----:B------:R-:W1:Y:S02]  /*4440*/  UTCATOMSWS.2CTA.FIND_AND_SET.ALIGN UP1, UR7, UR7 ;  /* 0x00000007000775e3 */ /* 0x000e640008220800 */
[----:B-1----:R-:W-:Y:S01]  /*4450*/  MOV R9, UR7 ;  /* 0x0000000700097c02 */ /* 0x002fe20008000f00 */
[----:B------:R-:W-:Y:S06]  /*4460*/  BRA.U UP1, `(.L_x_92) ;  /* 0x0000000101187547 */ /* 0x000fec000b800000 */
.L_x_93:
[----:B------:R-:W-:Y:S05]  /*4470*/  NANOSLEEP 0x64 ;  /* 0x000000640000795d */ /* 0x000fea0003800000 */
[----:B------:R-:W-:-:S05]  /*4480*/  UMOV UR7, 0x10 ;  /* 0x0000001000077882 */ /* 0x000fca0000000000 */
[----:B------:R-:W-:Y:S04]  /*4490*/  DEPBAR.LE SB1, 0x36 ;  /* 0x00009d800000791a */ /* 0x000fe80000000000 */
[----:B------:R-:W1:Y:S02]  /*44a0*/  UTCATOMSWS.2CTA.FIND_AND_SET.ALIGN UP1, UR7, UR7 ;  /* 0x00000007000775e3 */ /* 0x000e640008220800 */
[----:B-1----:R-:W-:Y:S01]  /*44b0*/  MOV R9, UR7 ;  /* 0x0000000700097c02 */ /* 0x002fe20008000f00 */
[----:B------:R-:W-:Y:S05]  /*44c0*/  BRA.U !UP1, `(.L_x_93) ;  /* 0xfffffffd09e87547 */ /* 0x000fea000b83ffff */
.L_x_92:
[----:B------:R-:W1:Y:S01]  /*44d0*/  LDS R5, [UR6+0x10] ;  /* 0x00001006ff057984 */ /* 0x000e620008000800 */
[----:B------:R-:W-:Y:S01]  /*44e0*/  IMAD.U32 R3, RZ, RZ, UR37 ;  /* 0x00000025ff037e24 */ /* 0x000fe2000f8e00ff */
[----:B------:R-:W-:-:S03]  /*44f0*/  MOV R2, UR4 ;  /* 0x0000000400027c02 */ /* 0x000fc60008000f00 */
[----:B------:R-:W-:Y:S01]  /*4500*/  VIADD R3, R3, 0x310 ;  /* 0x0000031003037836 */ /* 0x000fe20000000000 */
[----:B-1----:R-:W-:-:S04]  /*4510*/  SHF.L.U32 R5, R5, 0x1f, RZ ;  /* 0x0000001f05057819 */ /* 0x002fc800000006ff */
[----:B------:R-:W1:Y:S02]  /*4520*/  SYNCS.PHASECHK.TRANS64.TRYWAIT P0, [UR6+0x8], R5 ;  /* 0x00000805ff0075a7 */ /* 0x000e640008001106 */
[----:B-1----:R-:W-:Y:S05]  /*4530*/  @P0 BRA `(.L_x_94) ;  /* 0x0000000000080947 */ /* 0x002fea0003800000 */
[----:B------:R-:W1:Y:S02]  /*4540*/  SYNCS.PHASECHK.TRANS64.TRYWAIT P0, [UR6+0x8], R5 ;  /* 0x00000805ff0075a7 */ /* 0x000e640008001106 */
[----:B-1----:R-:W-:Y:S05]  /*4550*/  @!P0 BRA `(.L_x_95) ;  /* 0x0000004800848947 */ /* 0x002fea0003800000 */
.L_x_94:
[----:B-1----:R-:W-:Y:S01]  /*4560*/  HFMA2 R4, -RZ, RZ, 0, 5.9604644775390625e-08 ;  /* 0x00000001ff047431 */ /* 0x002fe200000001ff */
[----:B------:R-:W-:Y:S01]  /*4570*/  UPRMT UR7, UR4, 0x654, UR8 ;  /* 0x0000065404077896 */ /* 0x000fe20008000008 */
[----:B------:R-:W-:Y:S01]  /*4580*/  IMAD.MOV.U32 R7, RZ, RZ, 0xffff ;  /* 0x0000ffffff077424 */ /* 0x000fe200078e00ff */
[----:B------:R-:W-:Y:S01]  /*4590*/  PRMT R2, R2, 0x654, R3 ;  /* 0x0000065402027816 */ /* 0x000fe20000000003 */
[----:B------:R-:W-:Y:S02]  /*45a0*/  IMAD.MOV.U32 R5, RZ, RZ, 0x4 ;  /* 0x00000004ff057424 */ /* 0x000fe400078e00ff */
[----:B------:R-:W-:Y:S01]  /*45b0*/  IMAD.SHL.U32 R8, R9, 0x20, RZ ;  /* 0x0000002009087824 */ /* 0x000fe200078e00ff */
[----:B------:R-:W-:Y:S02]  /*45c0*/  MOV R3, UR7 ;  /* 0x0000000700037c02 */ /* 0x000fe40008000f00 */
[-C--:B------:R-:W-:Y:S01]  /*45d0*/  SHF.L.U32 R7, R7, R9.reuse, RZ ;  /* 0x0000000907077219 */ /* 0x080fe200000006ff */
[----:B------:R1:W-:Y:S01]  /*45e0*/  SYNCS.ARRIVE.TRANS64.RED RZ, [UR7], R5 ;  /* 0x00000005ffff79a7 */ /* 0x0003e20008000407 */
[----:B------:R-:W-:Y:S01]  /*45f0*/  SHF.L.U32 R6, R4, R9, RZ ;  /* 0x0000000904067219 */ /* 0x000fe200000006ff */
[----:B------:R1:W-:Y:S04]  /*4600*/  STS [UR37+0x310], R8 ;  /* 0x00031008ff007988 */ /* 0x0003e80008000825 */
[----:B------:R1:W-:Y:S04]  /*4610*/  STAS [R2.64], R9 ;  /* 0x0000000902007dbd */ /* 0x0003e8000c0008ff */
[----:B------:R1:W-:Y:S04]  /*4620*/  ATOMS.OR RZ, [UR6+0x14], R7 ;  /* 0x00001407ffff798c */ /* 0x0003e8000b000006 */
[----:B------:R1:W-:Y:S04]  /*4630*/  ATOMS.OR RZ, [UR6+0x18], R6 ;  /* 0x00001806ffff798c */ /* 0x0003e8000b000006 */
[----:B------:R1:W-:Y:S02]  /*4640*/  ATOMS.XOR RZ, [UR6+0x10], R4 ;  /* 0x00001004ffff798c */ /* 0x0003e4000b800006 */
.L_x_91:
[----:B------:R-:W-:Y:S05]  /*4650*/  BSYNC B0 ;  /* 0x0000000000007941 */ /* 0x000fea0003800000 */
.L_x_90:
[----:B------:R-:W-:Y:S05]  /*4660*/  BRA.U UP0, `(.L_x_96) ;  /* 0x00000001006c7547 */ /* 0x000fea000b800000 */
[----:B------:R-:W-:-:S03]  /*4670*/  UMOV UR7, 0xffffffff ;  /* 0xffffffff00077882 */ /* 0x000fc60000000000 */
[----:B------:R-:W-:Y:S05]  /*4680*/  BRA.DIV UR7, `(.L_x_97) ;  /* 0x0000004a07507947 */ /* 0x000fea000b800000 */
[----:B------:R-:W-:-:S13]  /*4690*/  ELECT P6, URZ, PT ;  /* 0x0000000000ff782f */ /* 0x000fda00038c0000 */
.L_x_229:
[----:B------:R-:W-:Y:S05]  /*46a0*/  @!P6 BRA `(.L_x_96) ;  /* 0x00000000005ce947 */ /* 0x000fea0003800000 */
[----:B-1----:R-:W1:Y:S02]  /*46b0*/  LDS R3, [UR6+0x10] ;  /* 0x00001006ff037984 */ /* 0x002e640008000800 */
[----:B-1----:R-:W-:-:S04]  /*46c0*/  SHF.L.U32 R3, R3, 0x1f, RZ ;  /* 0x0000001f03037819 */ /* 0x002fc800000006ff */
[----:B------:R-:W1:Y:S02]  /*46d0*/  SYNCS.PHASECHK.TRANS64.TRYWAIT P0, [UR6+0x8], R3 ;  /* 0x00000803ff0075a7 */ /* 0x000e640008001106 */
[----:B-1----:R-:W-:Y:S05]  /*46e0*/  @P0 BRA `(.L_x_98) ;  /* 0x0000000000080947 */ /* 0x002fea0003800000 */
[----:B------:R-:W1:Y:S02]  /*46f0*/  SYNCS.PHASECHK.TRANS64.TRYWAIT P0, [UR6+0x8], R3 ;  /* 0x00000803ff0075a7 */ /* 0x000e640008001106 */
[----:B-1----:R-:W-:Y:S05]  /*4700*/  @!P0 BRA `(.L_x_99) ;  /* 0x0000004800508947 */ /* 0x002fea0003800000 */
.L_x_98:
[----:B------:R-:W2:Y:S01]  /*4710*/  LDS R5, [UR37+0x310] ;  /* 0x00031025ff057984 */ /* 0x000ea20008000800 */
[----:B-1----:R-:W-:Y:S02]  /*4720*/  HFMA2 R2, -RZ, RZ, 0, 5.9604644775390625e-08 ;  /* 0x00000001ff027431 */ /* 0x002fe400000001ff */
[----:B------:R-:W-:Y:S01]  /*4730*/  IMAD.MOV.U32 R3, RZ, RZ, 0xffff ;  /* 0x0000ffffff037424 */ /* 0x000fe200078e00ff */
[----:B------:R-:W-:Y:S01]  /*4740*/  UPRMT UR7, UR4, 0x654, UR8 ;  /* 0x0000065404077896 */ /* 0x000fe20008000008 */
[----:B--2---:R-:W-:-:S03]  /*4750*/  IMAD.SHL.U32 R4, R5, 0x20, RZ ;  /* 0x0000002005047824 */ /* 0x004fc600078e00ff */
[-C--:B------:R-:W-:Y:S02]  /*4760*/  SHF.L.U32 R3, R3, R5.reuse, RZ ;  /* 0x0000000503037219 */ /* 0x080fe400000006ff */
[----:B------:R-:W-:Y:S01]  /*4770*/  SHF.L.U32 R5, R2, R5, RZ ;  /* 0x0000000502057219 */ /* 0x000fe200000006ff */
[----:B------:R2:W-:Y:S04]  /*4780*/  STS [UR37+0x310], R4 ;  /* 0x00031004ff007988 */ /* 0x0005e80008000825 */
[----:B------:R2:W-:Y:S04]  /*4790*/  ATOMS.OR RZ, [UR6+0x14], R3 ;  /* 0x00001403ffff798c */ /* 0x0005e8000b000006 */
[----:B------:R2:W-:Y:S01]  /*47a0*/  ATOMS.OR RZ, [UR6+0x18], R5 ;  /* 0x00001805ffff798c */ /* 0x0005e2000b000006 */
[----:B------:R-:W-:Y:S03]  /*47b0*/  SYNCS.ARRIVE.TRANS64.RED.A1T0 RZ, [UR7], RZ ;  /* 0x000000ffffff79a7 */ /* 0x000fe60008100407 */
[----:B------:R2:W-:Y:S01]  /*47c0*/  ATOMS.XOR RZ, [UR6+0x10], R2 ;  /* 0x00001002ffff798c */ /* 0x0005e2000b800006 */
[----:B------:R-:W-:Y:S05]  /*47d0*/  BRA `(.L_x_96) ;  /* 0x0000000000107947 */ /* 0x000fea0003800000 */
.L_x_89:
[----:B------:R-:W-:-:S05]  /*47e0*/  MOV R2, 0xffffffff ;  /* 0xffffffff00027802 */ /* 0x000fca0000000f00 */
[----:B------:R1:W-:Y:S02]  /*47f0*/  STS [UR37+0x310], R2 ;  /* 0x00031002ff007988 */ /* 0x0003e40008000825 */
[----:B-1----:R-:W-:Y:S02]  /*4800*/  MOV R2, 0x4820 ;  /* 0x0000482000027802 */ /* 0x002fe40000000f00 */
[----:B-----5:R-:W-:Y:S05]  /*4810*/  CALL.REL.NOINC `($__internal_1_$__cuda_sm10x_tcgen05_guardrail_trap_phase_invalid_during_alloc) ;  /* 0x0000004c00587944 */ /* 0x020fea0003c00000 */
.L_x_96:
[----:B------:R-:W-:Y:S05]  /*4820*/  WARPSYNC.ALL ;  /* 0x0000000000007948 */ /* 0x000fea0003800000 */
[----:B------:R-:W3:Y:S01]  /*4830*/  S2UR UR8, SR_CgaCtaId ;  /* 0x00000000000879c3 */ /* 0x000ee20000008800 */
[----:B------:R-:W-:Y:S01]  /*4840*/  UMOV UR6, 0x400 ;  /* 0x0000040000067882 */ /* 0x000fe20000000000 */
[----:B------:R-:W-:-:S06]  /*4850*/  NOP ;  /* 0x0000000000007918 */ /* 0x000fcc0000000000 */
[----:B------:R-:W-:Y:S06]  /*4860*/  BAR.ARV 0x6, 0xa0 ;  /* 0x0182800000007b1d */ /* 0x000fec0000002000 */
[----:B------:R-:W-:Y:S01]  /*4870*/  LOP3.LUT R10, R10, 0xffff, RZ, 0xc0, !PT ;  /* 0x0000ffff0a0a7812 */ /* 0x000fe200078ec0ff */
[----:B-1----:R-:W-:Y:S01]  /*4880*/  IMAD.MOV.U32 R9, RZ, RZ, 0x1 ;  /* 0x00000001ff097424 */ /* 0x002fe200078e00ff */
[----:B------:R-:W-:Y:S01]  /*4890*/  LOP3.LUT R0, R0, 0xffff, RZ, 0xc0, !PT ;  /* 0x0000ffff00007812 */ /* 0x000fe200078ec0ff */
[----:B------:R-:W-:Y:S01]  /*48a0*/  IMAD.MOV.U32 R8, RZ, RZ, RZ ;  /* 0x000000ffff087224 */ /* 0x000fe200078e00ff */
[----:B------:R-:W-:Y:S01]  /*48b0*/  R2UR UR13, R10 ;  /* 0x000000000a0d72ca */ /* 0x000fe200000e0000 */
[----:B------:R-:W-:Y:S01]  /*48c0*/  UMOV UR22, URZ ;  /* 0x000000ff00167c82 */ /* 0x000fe20008000000 */
[----:B------:R-:W-:Y:S01]  /*48d0*/  R2UR UR12, R0 ;  /* 0x00000000000c72ca */ /* 0x000fe200000e0000 */
[----:B------:R-:W-:Y:S01]  /*48e0*/  UMOV UR21, URZ ;  /* 0x000000ff00157c82 */ /* 0x000fe20008000000 */
[----:B------:R-:W-:Y:S01]  /*48f0*/  UMOV UR20, URZ ;  /* 0x000000ff00147c82 */ /* 0x000fe20008000000 */
[----:B------:R-:W-:-:S02]  /*4900*/  UISETP.NE.AND UP2, UPT, UR5, URZ, UPT ;  /* 0x000000ff0500728c */ /* 0x000fc4000bf45270 */
[----:B---3--:R-:W-:Y:S01]  /*4910*/  ULEA UR8, UR8, UR6, 0x18 ;  /* 0x0000000608087291 */ /* 0x008fe2000f8ec0ff */
[----:B------:R-:W1:Y:S03]  /*4920*/  LDCU UR6, c[0x0][0x38c] ;  /* 0x00007180ff0677ac */ /* 0x000e660008000800 */
[----:B------:R-:W-:Y:S02]  /*4930*/  UIADD3 UR14, UPT, UPT, UR8, 0x2600, URZ ;  /* 0x00002600080e7890 */ /* 0x000fe4000fffe0ff */
[----:B------:R-:W-:-:S03]  /*4940*/  UIADD3 UR15, UPT, UPT, UR8, 0x26600, URZ ;  /* 0x00026600080f7890 */ /* 0x000fc6000fffe0ff */
[----:B--2---:R-:W2:Y:S01]  /*4950*/  LDS R2, [UR8+0x310] ;  /* 0x00031008ff027984 */ /* 0x004ea20008000800 */
[----:B------:R-:W-:Y:S02]  /*4960*/  USHF.R.U32.HI UR14, URZ, 0x4, UR14 ;  /* 0x00000004ff0e7899 */ /* 0x000fe4000801160e */
[----:B------:R-:W-:Y:S02]  /*4970*/  USHF.R.U32.HI UR15, URZ, 0x4, UR15 ;  /* 0x00000004ff0f7899 */ /* 0x000fe4000801160f */
[----:B------:R-:W-:Y:S02]  /*4980*/  ULOP3.LUT UR14, UR14, 0x3fff, URZ, 0xc0, !UPT ;  /* 0x00003fff0e0e7892 */ /* 0x000fe4000f8ec0ff */
[----:B------:R-:W-:Y:S02]  /*4990*/  ULOP3.LUT UR15, UR15, 0x3fff, URZ, 0xc0, !UPT ;  /* 0x00003fff0f0f7892 */ /* 0x000fe4000f8ec0ff */
[----:B------:R-:W-:Y:S02]  /*49a0*/  ULOP3.LUT UR14, UR14, 0x10000, URZ, 0xfc, !UPT ;  /* 0x000100000e0e7892 */ /* 0x000fe4000f8efcff */
[----:B-1----:R-:W-:-:S02]  /*49b0*/  UIADD3 UR6, UPT, UPT, UR6, 0x3f, URZ ;  /* 0x0000003f06067890 */ /* 0x002fc4000fffe0ff */
[----:B------:R-:W-:Y:S02]  /*49c0*/  ULOP3.LUT UR15, UR15, 0x10000, URZ, 0xfc, !UPT ;  /* 0x000100000f0f7892 */ /* 0x000fe4000f8efcff */
[----:B------:R-:W-:Y:S01]  /*49d0*/  USHF.R.S32.HI UR7, URZ, 0x1f, UR6 ;  /* 0x0000001fff077899 */ /* 0x000fe20008011406 */
[----:B------:R-:W-:Y:S01]  /*49e0*/  UMOV UR28, 0x0 ;  /* 0x00000000001c7882 */ /* 0x000fe20000000000 */
[----:B------:R-:W-:Y:S02]  /*49f0*/  UMOV UR29, 0x8100010 ;  /* 0x08100010001d7882 */ /* 0x000fe40000000000 */
[----:B------:R-:W-:Y:S01]  /*4a00*/  ULEA.HI UR7, UR7, UR6, URZ, 0x6 ;  /* 0x0000000607077291 */ /* 0x000fe2000f8f30ff */
[----:B------:R-:W-:Y:S01]  /*4a10*/  UMOV UR26, 0x0 ;  /* 0x00000000001a7882 */ /* 0x000fe20000000000 */
[----:B------:R-:W-:Y:S02]  /*4a20*/  UMOV UR27, 0x8100010 ;  /* 0x08100010001b7882 */ /* 0x000fe40000000000 */
[----:B------:R-:W-:-:S04]  /*4a30*/  USHF.R.S32.HI UR7, URZ, 0x6, UR7 ;  /* 0x00000006ff077899 */ /* 0x000fc80008011407 */
[----:B------:R-:W-:-:S04]  /*4a40*/  UISETP.LT.AND UP0, UPT, UR7, 0x1, UPT ;  /* 0x000000010700788c */ /* 0x000fc8000bf01270 */
[----:B------:R-:W-:Y:S01]  /*4a50*/  USEL UR23, UR7, 0x1, !UP0 ;  /* 0x0000000107177887 */ /* 0x000fe2000c000000 */
[----:B--2---:R-:W-:Y:S02]  /*4a60*/  R2UR UR24, R2 ;  /* 0x00000000021872ca */ /* 0x004fe400000e0000 */
[----:B------:R-:W-:-:S13]  /*4a70*/  CS2R R2, SRZ ;  /* 0x0000000000027805 */ /* 0x000fda000001ff00 */
.L_x_107:
[C---:B------:R-:W-:Y:S02]  /*4a80*/  LEA R0, R8.reuse, UR8, 0x3 ;  /* 0x0000000808007c11 */ /* 0x040fe4000f8e18ff */
[----:B------:R-:W-:Y:S02]  /*4a90*/  SHF.L.U32 R4, R3, 0x1f, RZ ;  /* 0x0000001f03047819 */ /* 0x000fe400000006ff */
[----:B------:R-:W-:Y:S02]  /*4aa0*/  LEA R5, R8, UR8, 0x4 ;  /* 0x0000000808057c11 */ /* 0x000fe4000f8e20ff */
[----:B------:R-:W1:Y:S02]  /*4ab0*/  SYNCS.PHASECHK.TRANS64.TRYWAIT P0, [R0+URZ+0x260], R4 ;  /* 0x00026004000075a7 */ /* 0x000e6400080011ff */
[----:B-1-34-:R-:W-:Y:S05]  /*4ac0*/  @!P0 BRA `(.L_x_100) ;  /* 0x0000004400788947 */ /* 0x01afea0003800000 */
.L_x_230:
[----:B-1----:R-:W1:Y:S01]  /*4ad0*/  LDS.128 R4, [R5+0x2f0] ;  /* 0x0002f00005047984 */ /* 0x002e620000000c00 */
[----:B------:R-:W-:Y:S02]  /*4ae0*/  VIADD R0, R0, 0x270 ;  /* 0x0000027000007836 */ /* 0x000fe40000000000 */
[----:B------:R-:W-:Y:S01]  /*4af0*/  VIADD R8, R8, 0x1 ;  /* 0x0000000108087836 */ /* 0x000fe20000000000 */
[----:B------:R-:W-:Y:S01]  /*4b00*/  @!PT LDS RZ, [RZ] ;  /* 0x00000000fffff984 */ /* 0x000fe20000000800 */
[----:B------:R-:W-:Y:S01]  /*4b10*/  @!PT LDS RZ, [RZ] ;  /* 0x00000000fffff984 */ /* 0x000fe20000000800 */
[----:B------:R-:W-:Y:S01]  /*4b20*/  @!PT LDS RZ, [RZ] ;  /* 0x00000000fffff984 */ /* 0x000fe20000000800 */
[----:B------:R-:W-:Y:S01]  /*4b30*/  @!PT LDS RZ, [RZ] ;  /* 0x00000000fffff984 */ /* 0x000fe20000000800 */
[----:B------:R2:W-:Y:S06]  /*4b40*/  MEMBAR.ALL.CTA ;  /* 0x0000000000007992 */ /* 0x0005ec0000008000 */
[----:B--2---:R-:W2:Y:S01]  /*4b50*/  FENCE.VIEW.ASYNC.S ;  /* 0x00000000000073c6 */ /* 0x004ea20000000000 */
[----:B------:R-:W-:-:S04]  /*4b60*/  PRMT R0, RZ, 0x654, R0 ;  /* 0x00000654ff007816 */ /* 0x000fc80000000000 */
[----:B--2---:R2:W-:Y:S01]  /*4b70*/  SYNCS.ARRIVE.TRANS64.RED.A1T0 RZ, [R0+URZ], RZ ;  /* 0x000000ff00ff79a7 */ /* 0x0045e200081004ff */
[----:B-1----:R-:W-:Y:S01]  /*4b80*/  LOP3.LUT P1, RZ, R6, 0x1, RZ, 0xc0, !PT ;  /* 0x0000000106ff7812 */ /* 0x002fe2000782c0ff */
[----:B--2---:R-:W-:-:S12]  /*4b90*/  BRA.U UP2, `(.L_x_101) ;  /* 0x0000000102e07547 */ /* 0x004fd8000b800000 */
[----:B------:R-:W1:Y:S01]  /*4ba0*/  LDCU UR6, c[0x0][0x38c] ;  /* 0x00007180ff0677ac */ /* 0x000e620008000800 */
[----:B------:R-:W-:Y:S02]  /*4bb0*/  PLOP3.LUT P2, PT, PT, PT, PT, 0x80, 0x8 ;  /* 0x000000000008781c */ /* 0x000fe40003f4f070 */
[----:B------:R-:W-:Y:S01]  /*4bc0*/  SHF.L.U32 R4, R9, 0x1f, RZ ;  /* 0x0000001f09047819 */ /* 0x000fe200000006ff */
[----:B------:R-:W-:Y:S02]  /*4bd0*/  ULEA UR10, UR22, UR8, 0x3 ;  /* 0x00000008160a7291 */ /* 0x000fe4000f8e18ff */
[----:B------:R-:W-:Y:S02]  /*4be0*/  ULEA UR11, UR22, UR24, 0x5 ;  /* 0x00000018160b7291 */ /* 0x000fe4000f8e28ff */
[----:B-1----:R-:W-:-:S06]  /*4bf0*/  UISETP.GE.AND UP0, UPT, UR6, 0x1, UPT ;  /* 0x000000010600788c */ /* 0x002fcc000bf06270 */
[----:B------:R-:W-:-:S05]  /*4c00*/  PLOP3.LUT P0, PT, PT, PT, UP0, 0x80, 0x8 ;  /* 0x000000000008781c */ /* 0x000fca0003f0f008 */
[----:B------:R-:W-:-:S08]  /*4c10*/  @UP0 ULEA UR6, UR21, UR8, 0x3 ;  /* 0x0000000815060291 */ /* 0x000fd0000f8e18ff */
[----:B------:R-:W-:-:S04]  /*4c20*/  @P0 SHF.L.U32 R0, R2, 0x1f, RZ ;  /* 0x0000001f02000819 */ /* 0x000fc800000006ff */
[----:B------:R1:W2:Y:S01]  /*4c30*/  @P0 SYNCS.PHASECHK.TRANS64.TRYWAIT P2, [UR6], R0 ;  /* 0x00000000ff0005a7 */ /* 0x0002a20008041106 */
[----:B------:R-:W3:Y:S02]  /*4c40*/  SYNCS.PHASECHK.TRANS64.TRYWAIT P0, [UR10+0x2a0], R4 ;  /* 0x0002a004ff0075a7 */ /* 0x000ee4000800110a */
[----:B-123--:R-:W-:Y:S05]  /*4c50*/  @!P0 BRA `(.L_x_102) ;  /* 0x0000004400288947 */ /* 0x00efea0003800000 */
.L_x_232:
[----:B------:R-:W-:Y:S01]  /*4c60*/  UMOV UR19, UR20 ;  /* 0x0000001400137c82 */ /* 0x000fe20008000000 */
[----:B------:R-:W-:Y:S05]  /*4c70*/  BRA.U !UP0, `(.L_x_103) ;  /* 0x0000000108987547 */ /* 0x000fea000b800000 */
[----:B------:R-:W-:Y:S02]  /*4c80*/  UIADD3 UR19, UPT, UPT, UR23, UR20, URZ ;  /* 0x0000001417137290 */ /* 0x000fe4000fffe0ff */
[----:B------:R-:W-:Y:S01]  /*4c90*/  UPLOP3.LUT UP3, UPT, UPT, UPT, UPT, 0x40, 0x4 ;  /* 0x000000000004789c */ /* 0x000fe20003f6e870 */
[----:B------:R-:W-:Y:S01]  /*4ca0*/  UMOV UR18, UR7 ;  /* 0x0000000700127c82 */ /* 0x000fe20008000000 */
[----:B------:R-:W-:-:S09]  /*4cb0*/  UMOV UR17, UR21 ;  /* 0x0000001500117c82 */ /* 0x000fd20008000000 */
.L_x_106:
[----:B--2---:R-:W-:Y:S01]  /*4cc0*/  ULEA UR9, UR17, UR8, 0x3 ;  /* 0x0000000811097291 */ /* 0x004fe2000f8e18ff */
[----:B---3--:R-:W-:Y:S11]  /*4cd0*/  @P2 BRA `(.L_x_104) ;  /* 0x00000000000c2947 */ /* 0x008ff60003800000 */
[----:B-1----:R-:W-:Y:S04]  /*4ce0*/  SHF.L.U32 R4, R2, 0x1f, RZ ;  /* 0x0000001f02047819 */ /* 0x002fe800000006ff */
[----:B------:R-:W1:Y:S02]  /*4cf0*/  SYNCS.PHASECHK.TRANS64.TRYWAIT P0, [UR9], R4 ;  /* 0x00000004ff0075a7 */ /* 0x000e640008001109 */
[----:B-1----:R-:W-:Y:S05]  /*4d00*/  @!P0 BRA `(.L_x_105) ;  /* 0x0000004400148947 */ /* 0x002fea0003800000 */
.L_x_104:
[----:B------:R-:W-:Y:S01]  /*4d10*/  UISETP.NE.AND UP0, UPT, UR18, 0x1, UPT ;  /* 0x000000011200788c */ /* 0x000fe2000bf05270 */
[----:B------:R-:W-:Y:S01]  /*4d20*/  PLOP3.LUT P2, PT, PT, PT, PT, 0x80, 0x8 ;  /* 0x000000000008781c */ /* 0x000fe20003f4f070 */
[----:B------:R-:W-:Y:S02]  /*4d30*/  UIADD3 UR21, UPT, UPT, UR17, 0x1, URZ ;  /* 0x0000000111157890 */ /* 0x000fe4000fffe0ff */
[----:B------:R-:W-:Y:S02]  /*4d40*/  ULEA UR30, UR17, UR15, 0x7 ;  /* 0x0000000f111e7291 */ /* 0x000fe4000f8e38ff */
[----:B------:R-:W-:Y:S01]  /*4d50*/  UISETP.NE.AND UP1, UPT, UR21, 0x24, UPT ;  /* 0x000000241500788c */ /* 0x000fe2000bf25270 */
[----:B------:R-:W-:Y:S01]  /*4d60*/  PLOP3.LUT P0, PT, PT, PT, UP0, 0x80, 0x8 ;  /* 0x000000000008781c */ /* 0x000fe20003f0f008 */
[----:B------:R-:W-:Y:S02]  /*4d70*/  ULEA UR32, UR17, UR14, 0x8 ;  /* 0x0000000e11207291 */ /* 0x000fe4000f8e40ff */
[----:B------:R-:W-:Y:S02]  /*4d80*/  USEL UR16, URZ, 0x1, UP1 ;  /* 0x00000001ff107887 */ /* 0x000fe40008800000 */
[----:B------:R-:W-:Y:S02]  /*4d90*/  USEL UR21, UR21, URZ, UP1 ;  /* 0x000000ff15157287 */ /* 0x000fe40008800000 */
[----:B------:R-:W-:Y:S02]  /*4da0*/  UIADD3 UR36, UPT, UPT, UR30, 0x2, URZ ;  /* 0x000000021e247890 */ /* 0x000fe4000fffe0ff */
[----:B------:R-:W-:Y:S01]  /*4db0*/  @UP0 ULEA UR6, UR21, UR8, 0x3 ;  /* 0x0000000815060291 */ /* 0x000fe2000f8e18ff */
[----:B------:R-:W-:Y:S01]  /*4dc0*/  LOP3.LUT R2, R2, UR16, RZ, 0x3c, !PT ;  /* 0x0000001002027c12 */ /* 0x000fe2000f8e3cff */
[----:B------:R-:W-:Y:S02]  /*4dd0*/  UIADD3 UR34, UPT, UPT, UR32, 0x2, URZ ;  /* 0x0000000220227890 */ /* 0x000fe4000fffe0ff */
[----:B------:R-:W-:Y:S01]  /*4de0*/  UIADD3 UR9, UPT, UPT, UR9, 0x120, URZ ;  /* 0x0000012009097890 */ /* 0x000fe2000fffe0ff */
[----:B-1----:R-:W-:Y:S01]  /*4df0*/  @P0 SHF.L.U32 R0, R2, 0x1f, RZ ;  /* 0x0000001f02000819 */ /* 0x002fe200000006ff */
[----:B------:R-:W-:Y:S01]  /*4e00*/  UMOV UR31, 0x80004020 ;  /* 0x80004020001f7882 */ /* 0x000fe20000000000 */
[----:B------:R-:W-:Y:S01]  /*4e10*/  UMOV UR33, 0x80004020 ;  /* 0x8000402000217882 */ /* 0x000fe20000000000 */
[----:B------:R-:W-:Y:S01]  /*4e20*/  UMOV UR37, 0x80004020 ;  /* 0x8000402000257882 */ /* 0x000fe20000000000 */
[----:B------:R2:W3:Y:S01]  /*4e30*/  @P0 SYNCS.PHASECHK.TRANS64.TRYWAIT P2, [UR6], R0 ;  /* 0x00000000ff0005a7 */ /* 0x0004e20008041106 */
[----:B------:R-:W-:Y:S01]  /*4e40*/  UIADD3 UR20, UPT, UPT, UR20, 0x1, URZ ;  /* 0x0000000114147890 */ /* 0x000fe2000fffe0ff */
[----:B------:R2:W-:Y:S01]  /*4e50*/  UTCQMMA.2CTA gdesc[UR32], gdesc[UR30], tmem[UR11], tmem[UR28], idesc[UR29], UP3 ;  /* 0x00ff1c1e200075ea */ /* 0x0005e20009a0030b */
[----:B------:R-:W-:Y:S02]  /*4e60*/  UIADD3 UR18, UPT, UPT, UR18, -0x1, URZ ;  /* 0xffffffff12127890 */ /* 0x000fe4000fffe0ff */
[----:B------:R-:W-:Y:S02]  /*4e70*/  UISETP.NE.AND UP0, UPT, UR20, UR19, UPT ;  /* 0x000000131400728c */ /* 0x000fe4000bf05270 */
[----:B------:R-:W-:Y:S01]  /*4e80*/  UPLOP3.LUT UP3, UPT, UPT, UPT, UPT, 0x80, 0x8 ;  /* 0x000000000008789c */ /* 0x000fe20003f6f070 */
[----:B------:R-:W-:Y:S01]  /*4e90*/  UMOV UR35, 0x80004020 ;  /* 0x8000402000237882 */ /* 0x000fe20000000000 */
[----:B------:R-:W-:Y:S01]  /*4ea0*/  UMOV UR17, UR21 ;  /* 0x0000001500117c82 */ /* 0x000fe20008000000 */
[----:B------:R2:W-:Y:S01]  /*4eb0*/  UTCQMMA.2CTA gdesc[UR34], gdesc[UR36], tmem[UR11], tmem[UR26], idesc[UR27], UPT ;  /* 0x00ff1a24220075ea */ /* 0x0005e2000ba0030b */
[----:B------:R2:W-:Y:S03]  /*4ec0*/  UTCBAR.2CTA.MULTICAST [UR9], URZ, UR13 ;  /* 0x000000ff090073e9 */ /* 0x0005e6000820080d */
[----:B------:R-:W-:Y:S05]  /*4ed0*/  BRA.U UP0, `(.L_x_106) ;  /* 0xfffffffd00787547 */ /* 0x000fea000b83ffff */
.L_x_103:
[----:B------:R-:W-:Y:S01]  /*4ee0*/  UIADD3 UR10, UPT, UPT, UR10, 0x280, URZ ;  /* 0x000002800a0a7890 */ /* 0x000fe2000fffe0ff */
[----:B------:R-:W-:-:S08]  /*4ef0*/  UMOV UR20, UR19 ;  /* 0x0000001300147c82 */ /* 0x000fd00008000000 */
[----:B------:R4:W-:Y:S01]  /*4f00*/  UTCBAR.2CTA.MULTICAST [UR10], URZ, UR12 ;  /* 0x000000ff0a0073e9 */ /* 0x0009e2000820080c */
[----:B------:R-:W-:Y:S02]  /*4f10*/  NOP ;  /* 0x0000000000007918 */ /* 0x000fe40000000000 */
.L_x_101:
[----:B------:R-:W-:Y:S01]  /*4f20*/  UIADD3 UR22, UPT, UPT, UR22, 0x1, URZ ;  /* 0x0000000116167890 */ /* 0x000fe2000fffe0ff */
[----:B------:R-:W-:-:S03]  /*4f30*/  ISETP.NE.AND P0, PT, R8, 0x2, PT ;  /* 0x000000020800780c */ /* 0x000fc60003f05270 */
[----:B------:R-:W-:Y:S01]  /*4f40*/  UISETP.NE.AND UP0, UPT, UR22, 0x4, UPT ;  /* 0x000000041600788c */ /* 0x000fe2000bf05270 */
[----:B-12---:R-:W-:Y:S02]  /*4f50*/  SEL R0, RZ, 0x1, P0 ;  /* 0x00000001ff007807 */ /* 0x006fe40000000000 */
[----:B------:R-:W-:Y:S01]  /*4f60*/  SEL R8, R8, RZ, P0 ;  /* 0x000000ff08087207 */ /* 0x000fe20000000000 */
[----:B------:R-:W-:Y:S01]  /*4f70*/  USEL UR6, URZ, 0x1, UP0 ;  /* 0x00000001ff067887 */ /* 0x000fe20008000000 */
[----:B------:R-:W-:Y:S01]  /*4f80*/  LOP3.LUT R3, R3, R0, RZ, 0x3c, !PT ;  /* 0x0000000003037212 */ /* 0x000fe200078e3cff */
[----:B------:R-:W-:-:S04]  /*4f90*/  USEL UR22, UR22, URZ, UP0 ;  /* 0x000000ff16167287 */ /* 0x000fc80008000000 */
[----:B------:R-:W-:Y:S01]  /*4fa0*/  LOP3.LUT R9, R9, UR6, RZ, 0x3c, !PT ;  /* 0x0000000609097c12 */ /* 0x000fe2000f8e3cff */
[----:B------:R-:W-:Y:S07]  /*4fb0*/  @P1 BRA `(.L_x_107) ;  /* 0xfffffff800b01947 */ /* 0x000fee000383ffff */
[----:B------:R-:W1:Y:S01]  /*4fc0*/  S2UR UR6, SR_CgaCtaId ;  /* 0x00000000000679c3 */ /* 0x000e620000008800 */
[----:B------:R-:W-:Y:S01]  /*4fd0*/  ELECT P0, URZ, PT ;  /* 0x0000000000ff782f */ /* 0x000fe20003800000 */
[----:B------:R-:W-:Y:S01]  /*4fe0*/  HFMA2 R0, -RZ, RZ, 0, 5.9604644775390625e-08 ;  /* 0x00000001ff007431 */ /* 0x000fe200000001ff */
[----:B------:R-:W-:-:S05]  /*4ff0*/  UMOV UR7, 0x40 ;  /* 0x0000004000077882 */ /* 0x000fca0000000000 */
[----:B------:R-:W-:Y:S01]  /*5000*/  UVIRTCOUNT.DEALLOC.SMPOOL 0x80 ;  /* 0x000000800000784c */ /* 0x000fe20000000000 */
[----:B------:R-:W-:Y:S02]  /*5010*/  UISETP.NE.AND UP0, UPT, UR5, URZ, UPT ;  /* 0x000000ff0500728c */ /* 0x000fe4000bf05270 */
[----:B-1----:R-:W-:-:S09]  /*5020*/  ULEA UR6, UR6, UR7, 0x18 ;  /* 0x0000000706067291 */ /* 0x002fd2000f8ec0ff */
[----:B------:R1:W-:Y:S01]  /*5030*/  @P0 STS.U8 [UR6+0x1c], R0 ;  /* 0x00001c00ff000988 */ /* 0x0003e20008000006 */
[----:B------:R-:W-:Y:S05]  /*5040*/  BRA.U UP0, `(.L_x_108) ;  /* 0x0000000100a07547 */ /* 0x000fea000b800000 */
[----:B------:R-:W-:Y:S01]  /*5050*/  UIADD3 UR5, UPT, UPT, UR8, 0x2a0, URZ ;  /* 0x000002a008057890 */ /* 0x000fe2000fffe0ff */
[----:B------:R-:W-:-:S03]  /*5060*/  SHF.L.U32 R2, R9, 0x1f, RZ ;  /* 0x0000001f09027819 */ /* 0x000fc600000006ff */
[----:B------:R-:W-:-:S09]  /*5070*/  ULEA UR7, UR22, UR5, 0x3 ;  /* 0x0000000516077291 */ /* 0x000fd2000f8e18ff */
[----:B------:R-:W2:Y:S02]  /*5080*/  SYNCS.PHASECHK.TRANS64.TRYWAIT P0, [UR7], R2 ;  /* 0x00000002ff0075a7 */ /* 0x000ea40008001107 */
[----:B--2---:R-:W-:Y:S05]  /*5090*/  @!P0 BRA `(.L_x_109) ;  /* 0x0000004000488947 */ /* 0x004fea0003800000 */
.L_x_235:
[----:B------:R-:W-:-:S04]  /*50a0*/  UIADD3 UR9, UPT, UPT, UR22, 0x1, URZ ;  /* 0x0000000116097890 */ /* 0x000fc8000fffe0ff */
[----:B------:R-:W-:-:S04]  /*50b0*/  UISETP.NE.AND UP1, UPT, UR9, 0x4, UPT ;  /* 0x000000040900788c */ /* 0x000fc8000bf25270 */
[----:B----4-:R-:W-:Y:S02]  /*50c0*/  USEL UR10, URZ, 0x1, UP1 ;  /* 0x00000001ff0a7887 */ /* 0x010fe40008800000 */
[----:B------:R-:W-:-:S04]  /*50d0*/  USEL UR9, UR9, URZ, UP1 ;  /* 0x000000ff09097287 */ /* 0x000fc80008800000 */
[----:B------:R-:W-:Y:S01]  /*50e0*/  ULEA UR7, UR9, UR5, 0x3 ;  /* 0x0000000509077291 */ /* 0x000fe2000f8e18ff */
[----:B-1----:R-:W-:-:S04]  /*50f0*/  LOP3.LUT R2, R9, UR10, RZ, 0x3c, !PT ;  /* 0x0000000a09027c12 */ /* 0x002fc8000f8e3cff */
[----:B------:R-:W-:-:S04]  /*5100*/  SHF.L.U32 R3, R2, 0x1f, RZ ;  /* 0x0000001f02037819 */ /* 0x000fc800000006ff */
[----:B------:R-:W1:Y:S02]  /*5110*/  SYNCS.PHASECHK.TRANS64.TRYWAIT P0, [UR7], R3 ;  /* 0x00000003ff0075a7 */ /* 0x000e640008001107 */
[----:B-1----:R-:W-:Y:S05]  /*5120*/  @!P0 BRA `(.L_x_110) ;  /* 0x00000040003c8947 */ /* 0x002fea0003800000 */
.L_x_237:
        /* <DEDUP_REMOVED lines=9> */
.L_x_239:
[----:B------:R-:W-:-:S04]  /*51c0*/  UIADD3 UR9, UPT, UPT, UR9, 0x1, URZ ;  /* 0x0000000109097890 */ /* 0x000fc8000fffe0ff */
[----:B------:R-:W-:-:S04]  /*51d0*/  UISETP.NE.AND UP1, UPT, UR9, 0x4, UPT ;  /* 0x000000040900788c */ /* 0x000fc8000bf25270 */
[----:B------:R-:W-:Y:S02]  /*51e0*/  USEL UR7, URZ, 0x1, UP1 ;  /* 0x00000001ff077887 */ /* 0x000fe40008800000 */
[----:B------:R-:W-:-:S04]  /*51f0*/  USEL UR9, UR9, URZ, UP1 ;  /* 0x000000ff09097287 */ /* 0x000fc80008800000 */
[----:B------:R-:W-:Y:S01]  /*5200*/  ULEA UR9, UR9, UR5, 0x3 ;  /* 0x0000000509097291 */ /* 0x000fe2000f8e18ff */
[----:B------:R-:W-:-:S04]  /*5210*/  LOP3.LUT R2, R2, UR7, RZ, 0x3c, !PT ;  /* 0x0000000702027c12 */ /* 0x000fc8000f8e3cff */
[----:B------:R-:W-:Y:S01]  /*5220*/  SHF.L.U32 R2, R2, 0x1f, RZ ;  /* 0x0000001f02027819 */ /* 0x000fe200000006ff */
[----:B-1----:R-:W-:-:S04]  /*5230*/  IMAD.U32 R0, RZ, RZ, UR9 ;  /* 0x00000009ff007e24 */ /* 0x002fc8000f8e00ff */
[----:B------:R1:W2:Y:S03]  /*5240*/  SYNCS.PHASECHK.TRANS64.TRYWAIT P0, [R0+URZ], R2 ;  /* 0x00000002000075a7 */ /* 0x0002a600080011ff */
[----:B--2---:R-:W-:Y:S05]  /*5250*/  @!P0 NANOSLEEP.SYNCS 0x989680 ;  /* 0x009896800000895d */ /* 0x004fea0003900000 */
[----:B------:R-:W2:Y:S02]  /*5260*/  @!P0 SYNCS.PHASECHK.TRANS64 P0, [R0+URZ], R2 ;  /* 0x00000002000085a7 */ /* 0x000ea400080010ff */
[----:B--2---:R-:W-:Y:S05]  /*5270*/  @P0 BRA `(.L_x_112) ;  /* 0x0000000000200947 */ /* 0x004fea0003800000 */
.L_x_113:
[----:B--2---:R2:W4:Y:S02]  /*5280*/  SYNCS.PHASECHK.TRANS64.TRYWAIT P0, [R0+URZ], R2 ;  /* 0x00000002000075a7 */ /* 0x00452400080011ff */
[----:B----4-:R-:W-:Y:S05]  /*5290*/  @!P0 NANOSLEEP.SYNCS 0x989680 ;  /* 0x009896800000895d */ /* 0x010fea0003900000 */
[----:B------:R-:W4:Y:S02]  /*52a0*/  @!P0 SYNCS.PHASECHK.TRANS64 P0, [R0+URZ], R2 ;  /* 0x00000002000085a7 */ /* 0x000f2400080010ff */
[----:B----4-:R-:W-:Y:S05]  /*52b0*/  @!P0 BRA `(.L_x_113) ;  /* 0xfffffffc00f08947 */ /* 0x010fea000383ffff */
[----:B------:R-:W-:Y:S05]  /*52c0*/  BRA `(.L_x_112) ;  /* 0x00000000000c7947 */ /* 0x000fea0003800000 */
.L_x_108:
[----:B------:R-:W-:-:S04]  /*52d0*/  UIADD3 UR5, UPT, UPT, UR8, 0x2e0, URZ ;  /* 0x000002e008057890 */ /* 0x000fc8000fffe0ff */
[----:B------:R-:W-:-:S09]  /*52e0*/  UPRMT UR5, UR4, 0x654, UR5 ;  /* 0x0000065404057896 */ /* 0x000fd20008000005 */
[----:B------:R-:W-:Y:S03]  /*52f0*/  SYNCS.ARRIVE.TRANS64.RED.A1T0 RZ, [UR5], RZ ;  /* 0x000000ffffff79a7 */ /* 0x000fe60008100405 */
.L_x_112:
[----:B-12---:R-:W-:Y:S01]  /*5300*/  SHF.L.U32 R2, RZ, 0x1f, RZ ;  /* 0x0000001fff027819 */ /* 0x006fe200000006ff */
[----:B------:R-:W-:Y:S01]  /*5310*/  UIADD3 UR5, UPT, UPT, UR8, 0x2e0, URZ ;  /* 0x000002e008057890 */ /* 0x000fe2000fffe0ff */
[----:B------:R-:W-:Y:S02]  /*5320*/  PLOP3.LUT P0, PT, PT, PT, UP0, 0x80, 0x8 ;  /* 0x000000000008781c */ /* 0x000fe40003f0f008 */
[----:B------:R-:W1:Y:S02]  /*5330*/  SYNCS.PHASECHK.TRANS64.TRYWAIT P1, [UR8+0x2e0], R2 ;  /* 0x0002e002ff0075a7 */ /* 0x000e640008021108 */
[----:B-1----:R-:W-:Y:S09]  /*5340*/  @!P1 BRA `(.L_x_114) ;  /* 0x0000003c00e49947 */ /* 0x002ff20003800000 */
.L_x_241:
[----:B------:R-:W-:Y:S01]  /*5350*/  @!UP0 UPRMT UR5, UR4, 0x654, UR5 ;  /* 0x0000065404058896 */ /* 0x000fe20008000005 */
[----:B------:R-:W-:Y:S02]  /*5360*/  UMOV UR8, 0xffff ;  /* 0x0000ffff00087882 */ /* 0x000fe40000000000 */
[----:B------:R-:W-:-:S06]  /*5370*/  UMOV UR4, 0x1 ;  /* 0x0000000100047882 */ /* 0x000fcc0000000000 */
[----:B------:R-:W-:Y:S01]  /*5380*/  @!P0 SYNCS.ARRIVE.TRANS64.RED.A1T0 RZ, [UR5], RZ ;  /* 0x000000ffffff89a7 */ /* 0x000fe20008100405 */
[----:B------:R-:W-:Y:S01]  /*5390*/  NOP ;  /* 0x0000000000007918 */ /* 0x000fe20000000000 */
[----:B-1----:R-:W1:Y:S01]  /*53a0*/  LDS R0, [UR6+0x14] ;  /* 0x00001406ff007984 */ /* 0x002e620008000800 */
[----:B------:R-:W-:-:S04]  /*53b0*/  ULOP3.LUT UR5, UR24, 0xffff, URZ, 0xc0, !UPT ;  /* 0x0000ffff18057892 */ /* 0x000fc8000f8ec0ff */
[----:B------:R-:W-:-:S04]  /*53c0*/  USHF.R.U32.HI UR5, URZ, 0x5, UR5 ;  /* 0x00000005ff057899 */ /* 0x000fc80008011605 */
[----:B------:R-:W-:Y:S02]  /*53d0*/  USHF.L.U32 UR8, UR8, UR5, URZ ;  /* 0x0000000508087299 */ /* 0x000fe400080006ff */
[----:B------:R-:W-:-:S04]  /*53e0*/  USHF.L.U32 UR4, UR4, UR5, URZ ;  /* 0x0000000504047299 */ /* 0x000fc800080006ff */
[----:B-1----:R-:W-:-:S04]  /*53f0*/  LOP3.LUT R0, R0, UR8, RZ, 0xc0, !PT ;  /* 0x0000000800007c12 */ /* 0x002fc8000f8ec0ff */
[----:B------:R-:W-:-:S13]  /*5400*/  ISETP.NE.AND P0, PT, R0, UR8, PT ;  /* 0x0000000800007c0c */ /* 0x000fda000bf05270 */
[----:B------:R-:W-:Y:S05]  /*5410*/  @P0 BRA `(.L_x_115) ;  /* 0x0000000000580947 */ /* 0x000fea0003800000 */
[----:B------:R-:W1:Y:S02]  /*5420*/  LDS R0, [UR6+0x18] ;  /* 0x00001806ff007984 */ /* 0x000e640008000800 */
[----:B-1----:R-:W-:-:S04]  /*5430*/  LOP3.LUT R0, R0, UR4, RZ, 0xc0, !PT ;  /* 0x0000000400007c12 */ /* 0x002fc8000f8ec0ff */
[----:B------:R-:W-:-:S13]  /*5440*/  ISETP.NE.AND P0, PT, R0, UR4, PT ;  /* 0x0000000400007c0c */ /* 0x000fda000bf05270 */
[----:B------:R-:W-:Y:S05]  /*5450*/  @P0 BRA `(.L_x_116) ;  /* 0x00000000003c0947 */ /* 0x000fea0003800000 */
[----:B------:R-:W1:Y:S01]  /*5460*/  S2R R2, SR_LANEID ;  /* 0x0000000000027919 */ /* 0x000e620000000000 */
[----:B------:R-:W-:Y:S01]  /*5470*/  ULOP3.LUT UR8, URZ, UR8, URZ, 0x33, !UPT ;  /* 0x00000008ff087292 */ /* 0x000fe2000f8e33ff */
[----:B------:R-:W-:Y:S02]  /*5480*/  VOTEU.ANY UR7, UPT, PT ;  /* 0x0000000000077886 */ /* 0x000fe400038e0100 */
[----:B------:R-:W-:-:S03]  /*5490*/  UFLO.U32 UR7, UR7 ;  /* 0x00000007000772bd */ /* 0x000fc600080e0000 */
[----:B------:R-:W-:-:S04]  /*54a0*/  IMAD.U32 R0, RZ, RZ, UR8 ;  /* 0x00000008ff007e24 */ /* 0x000fc8000f8e00ff */
[----:B------:R2:W3:Y:S02]  /*54b0*/  REDUX UR5, R0 ;  /* 0x00000000000573c4 */ /* 0x0004e40000000000 */
[----:B------:R1:W-:Y:S02]  /*54c0*/  UTCATOMSWS.AND URZ, UR8 ;  /* 0x0000000800ff79e3 */ /* 0x0003e40008000000 */
[----:B-1----:R-:W-:Y:S02]  /*54d0*/  ISETP.EQ.U32.AND P0, PT, R2, UR7, PT ;  /* 0x0000000702007c0c */ /* 0x002fe4000bf02070 */
[----:B--2---:R-:W-:Y:S02]  /*54e0*/  LOP3.LUT R0, RZ, UR4, RZ, 0x33, !PT ;  /* 0x00000004ff007c12 */ /* 0x004fe4000f8e33ff */
[----:B---3--:R-:W-:Y:S02]  /*54f0*/  MOV R2, UR5 ;  /* 0x0000000500027c02 */ /* 0x008fe40008000f00 */
[----:B------:R-:W1:Y:S07]  /*5500*/  REDUX UR4, R0 ;  /* 0x00000000000473c4 */ /* 0x000e6e0000000000 */
[----:B------:R2:W-:Y:S01]  /*5510*/  @P0 ATOMS.AND RZ, [UR6+0x14], R2 ;  /* 0x00001402ffff098c */ /* 0x0005e2000a800006 */
[----:B-1----:R-:W-:-:S05]  /*5520*/  IMAD.U32 R0, RZ, RZ, UR4 ;  /* 0x00000004ff007e24 */ /* 0x002fca000f8e00ff */
[----:B------:R2:W-:Y:S01]  /*5530*/  @P0 ATOMS.AND RZ, [UR6+0x18], R0 ;  /* 0x00001800ffff098c */ /* 0x0005e2000a800006 */
[----:B------:R-:W-:Y:S05]  /*5540*/  BRA `(.L_x_117) ;  /* 0x0000000000147947 */ /* 0x000fea0003800000 */
.L_x_116:
[----:B------:R-:W-:Y:S02]  /*5550*/  MOV R2, 0x5570 ;  /* 0x0000557000027802 */ /* 0x000fe40000000f00 */
[----:B---345:R-:W-:Y:S05]  /*5560*/  CALL.REL.NOINC `($__internal_0_$__cuda_sm10x_tcgen05_guardrail_trap_col_being_dealloced_not_returned_by_alloc) ;  /* 0x0000003c00f87944 */ /* 0x038fea0003c00000 */
[----:B------:R-:W-:Y:S05]  /*5570*/  BRA `(.L_x_117) ;  /* 0x0000000000087947 */ /* 0x000fea0003800000 */
.L_x_115:
[----:B------:R-:W-:Y:S02]  /*5580*/  MOV R2, 0x55a0 ;  /* 0x000055a000027802 */ /* 0x000fe40000000f00 */
[----:B---345:R-:W-:Y:S05]  /*5590*/  CALL.REL.NOINC `($__internal_2_$__cuda_sm10x_tcgen05_guardrail_trap_unallocated_columns_being_dealloced) ;  /* 0x0000004000047944 */ /* 0x038fea0003c00000 */
.L_x_117:
[----:B------:R-:W-:Y:S01]  /*55a0*/  NOP ;  /* 0x0000000000007918 */ /* 0x000fe20000000000 */
[----:B----4-:R-:W-:Y:S05]  /*55b0*/  EXIT ;  /* 0x000000000000794d */ /* 0x010fea0003800000 */
.L_x_88:
[----:B------:R-:W-:-:S09]  /*55c0*/  UISETP.NE.OR UP5, UPT, UR10, 0x3, UP5 ;  /* 0x000000030a00788c */ /* 0x000fd2000afa5670 */
[----:B------:R-:W-:Y:S05]  /*55d0*/  BRA.U UP5, `(.L_x_118) ;  /* 0x0000000905c87547 */ /* 0x000fea000b800000 */
[----:B------:R-:W1:Y:S01]  /*55e0*/  LDC R0, c[0x0][0xb30] ;  /* 0x0002cc00ff007b82 */ /* 0x000e620000000800 */
[----:B------:R-:W2:Y:S01]  /*55f0*/  LDCU.64 UR8, c[0x0][0x888] ;  /* 0x00011100ff0877ac */ /* 0x000ea20008000a00 */
[----:B------:R-:W-:Y:S01]  /*5600*/  IMAD.MOV.U32 R30, RZ, RZ, 0x1 ;  /* 0x00000001ff1e7424 */ /* 0x000fe200078e00ff */
[----:B------:R-:W-:Y:S01]  /*5610*/  CS2R R28, SRZ ;  /* 0x00000000001c7805 */ /* 0x000fe2000001ff00 */
[----:B------:R-:W-:Y:S01]  /*5620*/  IMAD.MOV.U32 R25, RZ, RZ, 0x1000 ;  /* 0x00001000ff197424 */ /* 0x000fe200078e00ff */
[----:B------:R-:W3:Y:S03]  /*5630*/  LDCU.64 UR4, c[0x0][0x890] ;  /* 0x00011200ff0477ac */ /* 0x000ee60008000a00 */
[----:B------:R-:W4:Y:S01]  /*5640*/  LDC R24, c[0x0][0x370] ;  /* 0x0000dc00ff187b82 */ /* 0x000f220000000800 */
[----:B------:R-:W-:Y:S01]  /*5650*/  UMOV UR6, 0x400 ;  /* 0x0000040000067882 */ /* 0x000fe20000000000 */
[----:B------:R-:W-:-:S02]  /*5660*/  UPLOP3.LUT UP1, UPT, UPT, UPT, UPT, 0x40, 0x4 ;  /* 0x000000000004789c */ /* 0x000fc40003f2e870 */
[----:B------:R-:W-:-:S04]  /*5670*/  ULEA UR6, UR37, UR6, 0x18 ;  /* 0x0000000625067291 */ /* 0x000fc8000f8ec0ff */
[----:B------:R-:W4:Y:S01]  /*5680*/  LDC R3, c[0x0][0xb0c] ;  /* 0x0002c300ff037b82 */ /* 0x000f220000000800 */
[----:B--2---:R-:W-:Y:S02]  /*5690*/  UISETP.NE.U32.AND UP2, UPT, UR8, URZ, UPT ;  /* 0x000000ff0800728c */ /* 0x004fe4000bf45070 */
[----:B------:R-:W-:Y:S02]  /*56a0*/  UIADD3 UR8, UPT, UPT, UR6, 0x240, URZ ;  /* 0x0000024006087890 */ /* 0x000fe4000fffe0ff */
[----:B---3--:R-:W-:-:S03]  /*56b0*/  UISETP.NE.U32.AND UP3, UPT, UR4, URZ, UPT ;  /* 0x000000ff0400728c */ /* 0x008fc6000bf65070 */
[----:B------:R-:W2:Y:S01]  /*56c0*/  LDC R18, c[0x0][0xb20] ;  /* 0x0002c800ff127b82 */ /* 0x000ea20000000800 */
[----:B-1----:R-:W-:Y:S01]  /*56d0*/  ISETP.NE.AND P1, PT, R0, 0x1, PT ;  /* 0x000000010000780c */ /* 0x002fe20003f25270 */
[----:B------:R-:W-:Y:S02]  /*56e0*/  UISETP.NE.AND.EX UP2, UPT, UR9, URZ, UPT, UP2 ;  /* 0x000000ff0900728c */ /* 0x000fe4000bf45320 */
[----:B------:R-:W-:Y:S02]  /*56f0*/  UPRMT UR37, UR37, 0x654, UR8 ;  /* 0x0000065425257896 */ /* 0x000fe40008000008 */
[----:B------:R-:W-:Y:S02]  /*5700*/  UISETP.NE.AND.EX UP3, UPT, UR5, URZ, UPT, UP3 ;  /* 0x000000ff0500728c */ /* 0x000fe4000bf65330 */
[----:B------:R-:W1:Y:S08]  /*5710*/  LDC.64 R32, c[0x0][0x348] ;  /* 0x0000d200ff207b82 */ /* 0x000e700000000a00 */
[----:B------:R-:W3:Y:S08]  /*5720*/  LDC.64 R16, c[0x0][0xb10] ;  /* 0x0002c400ff107b82 */ /* 0x000ef00000000a00 */
[----:B------:R-:W1:Y:S08]  /*5730*/  LDC.64 R6, c[0x0][0xb18] ;  /* 0x0002c600ff067b82 */ /* 0x000e700000000a00 */
[----:B------:R-:W1:Y:S08]  /*5740*/  LDC.64 R4, c[0x0][0xb28] ;  /* 0x0002ca00ff047b82 */ /* 0x000e700000000a00 */
[----:B--2-4-:R-:W1:Y:S02]  /*5750*/  LDC R19, c[0x0][0x374] ;  /* 0x0000dd00ff137b82 */ /* 0x014e640000000800 */
.L_x_126:
[C---:B------:R-:W-:Y:S02]  /*5760*/  LEA R0, R29.reuse, UR6, 0x3 ;  /* 0x000000061d007c11 */ /* 0x040fe4000f8e18ff */
[----:B------:R-:W-:Y:S02]  /*5770*/  SHF.L.U32 R2, R28, 0x1f, RZ ;  /* 0x0000001f1c027819 */ /* 0x000fe400000006ff */
[----:B------:R-:W-:Y:S02]  /*5780*/  LEA R20, R29, UR6, 0x4 ;  /* 0x000000061d147c11 */ /* 0x000fe4000f8e20ff */
[----:B--2---:R-:W2:Y:S02]  /*5790*/  SYNCS.PHASECHK.TRANS64.TRYWAIT P0, [R0+URZ+0x260], R2 ;  /* 0x00026002000075a7 */ /* 0x004ea400080011ff */
[----:B--2---:R-:W-:Y:S05]  /*57a0*/  @!P0 BRA `(.L_x_119) ;  /* 0x0000003800e48947 */ /* 0x004fea0003800000 */
.L_x_242:
[----:B------:R-:W-:Y:S01]  /*57b0*/  ISETP.GE.AND P0, PT, R40, 0x1, PT ;  /* 0x000000012800780c */ /* 0x000fe20003f06270 */
[----:B------:R-:W4:Y:S01]  /*57c0*/  LDS.128 R20, [R20+0x2f0] ;  /* 0x0002f00014147984 */ /* 0x000f220000000c00 */
[----:B------:R-:W-:Y:S01]  /*57d0*/  ISETP.NE.U32.AND P4, PT, RZ, UR4, PT ;  /* 0x00000004ff007c0c */ /* 0x000fe2000bf85070 */
[----:B--2---:R-:W-:Y:S01]  /*57e0*/  VIADD R0, R0, 0x270 ;  /* 0x0000027000007836 */ /* 0x004fe20000000000 */
[----:B------:R-:W-:Y:S02]  /*57f0*/  SHF.L.U32 R26, R30, 0x1f, RZ ;  /* 0x0000001f1e1a7819 */ /* 0x000fe400000006ff */
[----:B------:R-:W-:Y:S02]  /*5800*/  ISETP.NE.AND.EX P4, PT, RZ, UR5, PT, P4 ;  /* 0x00000005ff007c0c */ /* 0x000fe4000bf85340 */
[----:B------:R-:W-:Y:S01]  /*5810*/  PRMT R0, RZ, 0x654, R0 ;  /* 0x00000654ff007816 */ /* 0x000fe20000000000 */
[----:B------:R-:W-:Y:S01]  /*5820*/  @!PT LDS RZ, [RZ] ;  /* 0x00000000fffff984 */ /* 0x000fe20000000800 */
[----:B------:R-:W-:Y:S01]  /*5830*/  @!PT LDS RZ, [RZ] ;  /* 0x00000000fffff984 */ /* 0x000fe20000000800 */
[----:B------:R-:W-:Y:S01]  /*5840*/  @!PT LDS RZ, [RZ] ;  /* 0x00000000fffff984 */ /* 0x000fe20000000800 */
[----:B------:R-:W-:Y:S01]  /*5850*/  @!PT LDS RZ, [RZ] ;  /* 0x00000000fffff984 */ /* 0x000fe20000000800 */
[----:B------:R2:W-:Y:S06]  /*5860*/  MEMBAR.ALL.CTA ;  /* 0x0000000000007992 */ /* 0x0005ec0000008000 */
[----:B--2---:R-:W2:Y:S02]  /*5870*/  FENCE.VIEW.ASYNC.S ;  /* 0x00000000000073c6 */ /* 0x004ea40000000000 */
[----:B--2---:R2:W-:Y:S01]  /*5880*/  SYNCS.ARRIVE.TRANS64.RED.A1T0 RZ, [R0+URZ], RZ ;  /* 0x000000ff00ff79a7 */ /* 0x0045e200081004ff */
[----:B----4-:R-:W-:Y:S11]  /*5890*/  LOP3.LUT P3, RZ, R22, 0x1, RZ, 0xc0, !PT ;  /* 0x0000000116ff7812 */ /* 0x010ff6000786c0ff */
[----:B------:R-:W-:Y:S02]  /*58a0*/  @!UPT UIADD3 URZ, UPT, UPT, URZ, URZ, URZ ;  /* 0x000000fffffff290 */ /* 0x000fe4000fffe0ff */
[----:B------:R-:W-:Y:S02]  /*58b0*/  @P3 MOV R11, R20 ;  /* 0x00000014000b3202 */ /* 0x000fe40000000f00 */
[----:B------:R-:W-:Y:S01]  /*58c0*/  @P3 LOP3.LUT R10, R21, 0xffff, RZ, 0xc0, !PT ;  /* 0x0000ffff150a3812 */ /* 0x000fe200078ec0ff */
[----:B--2---:R-:W-:Y:S06]  /*58d0*/  @!P0 BRA `(.L_x_120) ;  /* 0x0000000000a48947 */ /* 0x004fec0003800000 */
[-C--:B-1----:R-:W-:Y:S01]  /*58e0*/  IMAD.HI.U32 R0, R19, R7.reuse, RZ ;  /* 0x0000000713007227 */ /* 0x082fe200078e00ff */
[----:B------:R-:W-:Y:S02]  /*58f0*/  ISETP.NE.AND P0, PT, R6, 0x1, PT ;  /* 0x000000010600780c */ /* 0x000fe40003f05270 */
[----:B------:R-:W-:Y:S01]  /*5900*/  ISETP.NE.AND P2, PT, R40, 0x1, PT ;  /* 0x000000012800780c */ /* 0x000fe20003f45270 */
[----:B---3--:R-:W-:Y:S01]  /*5910*/  IMAD.HI.U32 R9, R24, R16, RZ ;  /* 0x0000001018097227 */ /* 0x008fe200078e00ff */
[----:B------:R-:W-:Y:S02]  /*5920*/  SHF.R.U32.HI R0, RZ, R18, R0 ;  /* 0x00000012ff007219 */ /* 0x000fe40000011600 */
[----:B------:R-:W-:Y:S01]  /*5930*/  ISETP.NE.AND P5, PT, R3, 0x1, PT ;  /* 0x000000010300780c */ /* 0x000fe20003fa5270 */
[----:B------:R-:W-:Y:S01]  /*5940*/  IMAD.HI.U32 R13, R10, R7, RZ ;  /* 0x000000070a0d7227 */ /* 0x000fe200078e00ff */
[----:B------:R-:W-:Y:S02]  /*5950*/  SHF.R.U32.HI R9, RZ, R17, R9 ;  /* 0x00000011ff097219 */ /* 0x000fe40000011609 */
[----:B------:R-:W-:Y:S01]  /*5960*/  SEL R0, R19, R0, !P0 ;  /* 0x0000000013007207 */ /* 0x000fe20004000000 */
[----:B------:R-:W-:Y:S01]  /*5970*/  IMAD.HI.U32 R12, R11, R16, RZ ;  /* 0x000000100b0c7227 */ /* 0x000fe200078e00ff */
[----:B------:R-:W-:Y:S03]  /*5980*/  SEL R9, R24, R9, !P5 ;  /* 0x0000000918097207 */ /* 0x000fe60006800000 */
[-C--:B------:R-:W-:Y:S01]  /*5990*/  IMAD.HI.U32 R8, R0, R4.reuse, RZ ;  /* 0x0000000400087227 */ /* 0x080fe200078e00ff */
[----:B------:R-:W-:Y:S03]  /*59a0*/  SHF.R.U32.HI R12, RZ, R17, R12 ;  /* 0x00000011ff0c7219 */ /* 0x000fe6000001160c */
[----:B------:R-:W-:Y:S01]  /*59b0*/  IMAD.HI.U32 R2, R9, R4, RZ ;  /* 0x0000000409027227 */ /* 0x000fe200078e00ff */
[-C--:B------:R-:W-:Y:S02]  /*59c0*/  @P2 SHF.R.U32.HI R0, RZ, R5.reuse, R8 ;  /* 0x00000005ff002219 */ /* 0x080fe40000011608 */
[----:B------:R-:W-:Y:S02]  /*59d0*/  SHF.R.U32.HI R8, RZ, R18, R13 ;  /* 0x00000012ff087219 */ /* 0x000fe4000001160d */
[----:B------:R-:W-:Y:S01]  /*59e0*/  @P2 SHF.R.U32.HI R9, RZ, R5, R2 ;  /* 0x00000005ff092219 */ /* 0x000fe20000011602 */
[----:B------:R-:W-:Y:S01]  /*59f0*/  IMAD R0, R40, R0, RZ ;  /* 0x0000000028007224 */ /* 0x000fe200078e02ff */
[----:B------:R-:W-:Y:S02]  /*5a00*/  SEL R8, R10, R8, !P0 ;  /* 0x000000080a087207 */ /* 0x000fe40004000000 */
[----:B------:R-:W-:Y:S01]  /*5a10*/  SEL R2, R11, R12, !P5 ;  /* 0x0000000c0b027207 */ /* 0x000fe20006800000 */
[----:B------:R-:W-:Y:S01]  /*5a20*/  IMAD R12, R40, R9, RZ ;  /* 0x00000009280c7224 */ /* 0x000fe200078e02ff */
[C---:B------:R-:W-:Y:S01]  /*5a30*/  ISETP.GE.AND P0, PT, R8.reuse, R0, PT ;  /* 0x000000000800720c */ /* 0x040fe20003f06270 */
[----:B------:R-:W-:Y:S03]  /*5a40*/  IMAD.HI.U32 R0, R8, R4, RZ ;  /* 0x0000000408007227 */ /* 0x000fe600078e00ff */
[----:B------:R-:W-:Y:S02]  /*5a50*/  ISETP.GE.OR P0, PT, R2, R12, P0 ;  /* 0x0000000c0200720c */ /* 0x000fe40000706670 */
[-C--:B------:R-:W-:Y:S04]  /*5a60*/  SHF.R.U32.HI R0, RZ, R5.reuse, R0 ;  /* 0x00000005ff007219 */ /* 0x080fe80000011600 */
[----:B------:R-:W-:Y:S05]  /*5a70*/  SEL R13, R8, R0, !P2 ;  /* 0x00000000080d7207 */ /* 0x000fea0005000000 */
[----:B------:R-:W-:Y:S02]  /*5a80*/  IMAD.MOV R12, RZ, RZ, -R13 ;  /* 0x000000ffff0c7224 */ /* 0x000fe400078e0a0d */
[----:B------:R-:W-:Y:S04]  /*5a90*/  @!P0 IMAD.HI.U32 R0, R2, R4, RZ ;  /* 0x0000000402008227 */ /* 0x000fe800078e00ff */
[----:B------:R-:W-:Y:S01]  /*5aa0*/  IMAD R12, R40, R12, R8 ;  /* 0x0000000c280c7224 */ /* 0x000fe200078e0208 */
[----:B------:R-:W-:Y:S04]  /*5ab0*/  @!P0 SHF.R.U32.HI R0, RZ, R5, R0 ;  /* 0x00000005ff008219 */ /* 0x000fe80000011600 */
[----:B------:R-:W-:Y:S04]  /*5ac0*/  @!P0 SEL R0, R2, R0, !P2 ;  /* 0x0000000002008207 */ /* 0x000fe80005000000 */
[----:B------:R-:W-:Y:S01]  /*5ad0*/  @!P0 IADD3 R13, PT, PT, R13, -R0, RZ ;  /* 0x800000000d0d8210 */ /* 0x000fe20007ffe0ff */
[----:B------:R-:W-:Y:S01]  /*5ae0*/  @!P0 IMAD R0, R9, R12, R0 ;  /* 0x0000000c09008224 */ /* 0x000fe200078e0200 */
[----:B------:R-:W-:Y:S01]  /*5af0*/  IADD3 R9, PT, PT, -R8, RZ, RZ ;  /* 0x000000ff08097210 */ /* 0x000fe20007ffe1ff */
[--C-:B------:R-:W-:Y:S02]  /*5b00*/  IMAD.MOV R12, RZ, RZ, -R2.reuse ;  /* 0x000000ffff0c7224 */ /* 0x100fe400078e0a02 */
[----:B------:R-:W-:Y:S02]  /*5b10*/  @!P0 IMAD R8, R13, R40, R2 ;  /* 0x000000280d088224 */ /* 0x000fe400078e0202 */
[----:B------:R-:W-:Y:S02]  /*5b20*/  @!P0 IMAD.MOV.U32 R2, RZ, RZ, R0 ;  /* 0x000000ffff028224 */ /* 0x000fe400078e0000 */
[----:B------:R-:W-:Y:S02]  /*5b30*/  IMAD R11, R3, R12, R11 ;  /* 0x0000000c030b7224 */ /* 0x000fe400078e020b */
[----:B------:R-:W-:Y:S02]  /*5b40*/  IMAD R10, R6, R9, R10 ;  /* 0x00000009060a7224 */ /* 0x000fe400078e020a */
[----:B------:R-:W-:Y:S02]  /*5b50*/  IMAD R11, R2, R3, R11 ;  /* 0x00000003020b7224 */ /* 0x000fe400078e020b */
[----:B------:R-:W-:Y:S02]  /*5b60*/  IMAD R10, R8, R6, R10 ;  /* 0x00000006080a7224 */ /* 0x000fe400078e020a */
.L_x_120:
[----:B------:R-:W-:Y:S05]  /*5b70*/  BRA.U UP1, `(.L_x_121) ;  /* 0x0000000101107547 */ /* 0x000fea000b800000 */
[----:B------:R-:W-:Y:S04]  /*5b80*/  MOV R2, UR7 ;  /* 0x0000000700027c02 */ /* 0x000fe80008000f00 */
[----:B------:R-:W-:Y:S04]  /*5b90*/  SHF.L.U32 R2, R2, 0x1f, RZ ;  /* 0x0000001f02027819 */ /* 0x000fe800000006ff */
[----:B------:R-:W2:Y:S02]  /*5ba0*/  SYNCS.PHASECHK.TRANS64.TRYWAIT P0, [UR6+0x258], R2 ;  /* 0x00025802ff0075a7 */ /* 0x000ea40008001106 */
[----:B--2---:R-:W-:Y:S05]  /*5bb0*/  @!P0 BRA `(.L_x_122) ;  /* 0x0000003400f48947 */ /* 0x004fea0003800000 */
.L_x_121:
[----:B------:R-:W-:Y:S05]  /*5bc0*/  BRA.U !UP3, `(.L_x_123) ;  /* 0x000000010b347547 */ /* 0x000fea000b800000 */
[----:B------:R-:W-:Y:S01]  /*5bd0*/  UPLOP3.LUT UP0, UPT, UPT, UPT, UP2, 0x80, 0x8 ;  /* 0x000000000008789c */ /* 0x000fe20003f0f020 */
[----:B--2---:R-:W-:Y:S02]  /*5be0*/  HFMA2 R0, -RZ, RZ, 0, 5.9604644775390625e-08 ;  /* 0x00000001ff007431 */ /* 0x004fe400000001ff */
[----:B------:R-:W-:Y:S03]  /*5bf0*/  IMAD.MOV.U32 R92, RZ, RZ, 0x1 ;  /* 0x00000001ff5c7424 */ /* 0x000fe600078e00ff */
[----:B------:R-:W-:Y:S05]  /*5c00*/  PLOP3.LUT P0, PT, PT, PT, UP0, 0x80, 0x8 ;  /* 0x000000000008781c */ /* 0x000fea0003f0f008 */
[----:B------:R-:W2:Y:S01]  /*5c10*/  @UP0 LDCU.64 UR10, c[0x0][0x888] ;  /* 0x00011100ff0a07ac */ /* 0x000ea20008000a00 */
[----:B------:R-:W-:Y:S07]  /*5c20*/  @UP0 UIMAD UR8, UR36, UR4, URZ ;  /* 0x00000004240802a4 */ /* 0x000fee000f8e02ff */
[----:B------:R-:W-:Y:S01]  /*5c30*/  @!P0 PRMT R92, R0, 0x7610, R92 ;  /* 0x00007610005c8816 */ /* 0x000fe2000000005c */
[----:B--2---:R-:W-:Y:S03]  /*5c40*/  @UP0 UIMAD.WIDE UR10, UR8, 0x4, UR10 ;  /* 0x00000004080a08a5 */ /* 0x004fe6000f8e020a */
[----:B------:R-:W2:Y:S03]  /*5c50*/  @!UP0 LDCU UR8, c[0x0][0x880] ;  /* 0x00011000ff0887ac */ /* 0x000ea60008000800 */
[----:B-----5:R-:W-:Y:S01]  /*5c60*/  IMAD.U32 R46, RZ, RZ, UR10 ;  /* 0x0000000aff2e7e24 */ /* 0x020fe2000f8e00ff */
[----:B------:R-:W-:Y:S05]  /*5c70*/  MOV R47, UR11 ;  /* 0x0000000b002f7c02 */ /* 0x000fea0008000f00 */
[----:B------:R4:W5:Y:S02]  /*5c80*/  @P0 LDG.E R46, desc[UR46][R46.64] ;  /* 0x0000002e2e2e0981 */ /* 0x000964000c1e1900 */
[----:B--2-4-:R-:W-:Y:S07]  /*5c90*/  @!P0 IMAD.U32 R46, RZ, RZ, UR8 ;  /* 0x00000008ff2e8e24 */ /* 0x014fee000f8e00ff */
.L_x_123:
[----:B-----5:R-:W-:Y:S01]  /*5ca0*/  @!P4 FSETP.EQ.AND P5, PT, R46, RZ, PT ;  /* 0x000000ff2e00c20b */ /* 0x020fe20003fa2000 */
[----:B------:R-:W-:Y:S01]  /*5cb0*/  @!UPT UIADD3 URZ, UPT, UPT, URZ, URZ, URZ ;  /* 0x000000fffffff290 */ /* 0x000fe2000fffe0ff */
[----:B------:R-:W-:Y:S11]  /*5cc0*/  @!P4 BRA `(.L_x_124) ;  /* 0x000000000014c947 */ /* 0x000ff60003800000 */
[----:B------:R-:W-:Y:S02]  /*5cd0*/  LOP3.LUT P0, RZ, R92, 0xff, RZ, 0xc0, !PT ;  /* 0x000000ff5cff7812 */ /* 0x000fe4000780c0ff */
[----:B------:R-:W-:Y:S04]  /*5ce0*/  PLOP3.LUT P5, PT, PT, PT, UP0, 0x80, 0x8 ;  /* 0x000000000008781c */ /* 0x000fe80003faf008 */
[----:B------:R-:W-:Y:S07]  /*5cf0*/  PLOP3.LUT P5, PT, P5, PT, PT, 0x8, 0x80 ;  /* 0x000000000080781c */ /* 0x000fee0002fae170 */
[----:B------:R-:W-:Y:S11]  /*5d00*/  @P0 FSETP.EQ.AND P5, PT, R46, RZ, PT ;  /* 0x000000ff2e00020b */ /* 0x000ff60003fa2000 */
[----:B------:R-:W-:Y:S02]  /*5d10*/  @!UPT UIADD3 URZ, UPT, UPT, URZ, URZ, URZ ;  /* 0x000000fffffff290 */ /* 0x000fe4000fffe0ff */
.L_x_124:
[----:B------:R-:W4:Y:S01]  /*5d20*/  SYNCS.PHASECHK.TRANS64.TRYWAIT P4, [UR6+0x248], R26 ;  /* 0x0002481aff0075a7 */ /* 0x000f220008081106 */
[----:B------:R-:W-:Y:S01]  /*5d30*/  @P3 SHF.R.U32.HI R27, RZ, 0x10, R21 ;  /* 0x00000010ff1b3819 */ /* 0x000fe20000011615 */
[----:B------:R-:W-:Y:S01]  /*5d40*/  VIADD R29, R29, 0x1 ;  /* 0x000000011d1d7836 */ /* 0x000fe20000000000 */
[----:B------:R-:W5:Y:S08]  /*5d50*/  LDC.64 R8, c[0x0][0xb10] ;  /* 0x0002c400ff087b82 */ /* 0x000f700000000a00 */
[----:B------:R-:W1:Y:S08]  /*5d60*/  LDC.64 R12, c[0x0][0xb18] ;  /* 0x0002c600ff0c7b82 */ /* 0x000e700000000a00 */
[----:B--2---:R-:W2:Y:S08]  /*5d70*/  @!P1 LDC R0, c[0x0][0xb20] ;  /* 0x0002c800ff009b82 */ /* 0x004eb00000000800 */
[----:B------:R-:W3:Y:S01]  /*5d80*/  @!P1 LDC R2, c[0x0][0xb0c] ;  /* 0x0002c300ff029b82 */ /* 0x000ee20000000800 */
[C---:B-----5:R-:W-:Y:S05]  /*5d90*/  @!P1 IMAD.HI.U32 R8, R11.reuse, R8, RZ ;  /* 0x000000080b089227 */ /* 0x060fea00078e00ff */
[----:B------:R-:W-:Y:S01]  /*5da0*/  @!P1 SHF.R.U32.HI R8, RZ, R9, R8 ;  /* 0x00000009ff089219 */ /* 0x000fe20000011608 */
[----:B-1----:R-:W-:Y:S01]  /*5db0*/  @!P1 IMAD.HI.U32 R13, R10, R13, RZ ;  /* 0x0000000d0a0d9227 */ /* 0x002fe200078e00ff */
[----:B------:R-:W-:Y:S04]  /*5dc0*/  @!P1 ISETP.NE.AND P0, PT, R12, 0x1, PT ;  /* 0x000000010c00980c */ /* 0x000fe80003f05270 */
[----:B--2---:R-:W-:Y:S02]  /*5dd0*/  @!P1 SHF.R.U32.HI R0, RZ, R0, R13 ;  /* 0x00000000ff009219 */ /* 0x004fe4000001160d */
[----:B---3--:R-:W-:Y:S02]  /*5de0*/  @!P1 ISETP.NE.AND P2, PT, R2, 0x1, PT ;  /* 0x000000010200980c */ /* 0x008fe40003f45270 */
[----:B------:R-:W-:Y:S02]  /*5df0*/  @!P1 SEL R9, R10, R0, !P0 ;  /* 0x000000000a099207 */ /* 0x000fe40004000000 */
[----:B------:R-:W-:Y:S02]  /*5e00*/  ELECT P0, URZ, PT ;  /* 0x0000000000ff782f */ /* 0x000fe40003800000 */
[----:B------:R-:W-:Y:S05]  /*5e10*/  @!P1 SEL R8, R11, R8, !P2 ;  /* 0x000000080b089207 */ /* 0x000fea0005000000 */
[----:B------:R-:W-:Y:S02]  /*5e20*/  @!P1 IMAD.IADD R0, R9, 0x1, -R8 ;  /* 0x0000000109009824 */ /* 0x000fe400078e0a08 */
[----:B------:R-:W-:Y:S02]  /*5e30*/  @!P1 IMAD.IADD R8, R8, 0x1, -R9 ;  /* 0x0000000108089824 */ /* 0x000fe400078e0a09 */
[----:B------:R-:W-:Y:S02]  /*5e40*/  @!P1 IMAD R11, R0, R2, R11 ;  /* 0x00000002000b9224 */ /* 0x000fe400078e020b */
[----:B------:R-:W-:Y:S01]  /*5e50*/  @!P1 IMAD R10, R8, R12, R10 ;  /* 0x0000000c080a9224 */ /* 0x000fe200078e020a */
[----:B----4-:R-:W-:Y:S06]  /*5e60*/  @!P4 BRA `(.L_x_125) ;  /* 0x000000340060c947 */ /* 0x010fec0003800000 */
.L_x_245:
[----:B------:R-:W-:Y:S01]  /*5e70*/  PLOP3.LUT P5, PT, P5, P0, PT, 0xf2, 0x2f ;  /* 0x00000000002f781c */ /* 0x000fe20002fa1e72 */
[----:B------:R-:W-:Y:S01]  /*5e80*/  UMOV UR14, 0x0 ;  /* 0x00000000000e7882 */ /* 0x000fe20000000000 */
[----:B------:R-:W-:Y:S01]  /*5e90*/  LOP3.LUT R30, R30, 0x1, RZ, 0x3c, !PT ;  /* 0x000000011e1e7812 */ /* 0x000fe200078e3cff */
[----:B------:R-:W-:Y:S01]  /*5ea0*/  UMOV UR15, 0x10000000 ;  /* 0x10000000000f7882 */ /* 0x000fe20000000000 */
[----:B------:R-:W-:Y:S01]  /*5eb0*/  UMOV UR12, UR36 ;  /* 0x00000024000c7c82 */ /* 0x000fe20008000000 */
[----:B------:R-:W-:Y:S08]  /*5ec0*/  @P3 R2UR UR36, R27 ;  /* 0x000000001b2432ca */ /* 0x000ff000000e0000 */
[----:B------:R-:W-:Y:S01]  /*5ed0*/  @!P5 IADD3 R2, P0, PT, R32, 0x580, RZ ;  /* 0x000005802002d810 */ /* 0x000fe20007f1e0ff */
[----:B------:R-:W-:Y:S01]  /*5ee0*/  @!P5 IMAD.SHL.U32 R15, R15, 0x40, RZ ;  /* 0x000000400f0fd824 */ /* 0x000fe200078e00ff */
[----:B------:R-:W-:Y:S01]  /*5ef0*/  VOTEU.ALL UP1, P5 ;  /* 0x0000000000ff7886 */ /* 0x000fe20002820000 */
[----:B------:R-:W-:Y:S01]  /*5f00*/  @!P5 IMAD.SHL.U32 R14, R14, 0x40, RZ ;  /* 0x000000400e0ed824 */ /* 0x000fe200078e00ff */
[----:B------:R-:W-:Y:S01]  /*5f10*/  @!P5 R2UR UR9, R2 ;  /* 0x000000000209d2ca */ /* 0x000fe200000e0000 */
[----:B-1----:R-:W-:Y:S01]  /*5f20*/  @!P5 IMAD.X R0, RZ, RZ, R33, P0 ;  /* 0x000000ffff00d224 */ /* 0x002fe200000e0621 */
[----:B------:R-:W-:Y:S01]  /*5f30*/  @!P5 R2UR UR10, R15 ;  /* 0x000000000f0ad2ca */ /* 0x000fe200000e0000 */
[----:B------:R-:W-:Y:S01]  /*5f40*/  IMAD.IADD R15, R10, 0x1, R90 ;  /* 0x000000010a0f7824 */ /* 0x000fe200078e025a */
[----:B------:R-:W-:Y:S01]  /*5f50*/  @!P5 R2UR UR11, R14 ;  /* 0x000000000e0bd2ca */ /* 0x000fe200000e0000 */
[----:B------:R-:W-:Y:S01]  /*5f60*/  IMAD.IADD R14, R11, 0x1, R91 ;  /* 0x000000010b0e7824 */ /* 0x000fe200078e025b */
[----:B------:R-:W-:Y:S02]  /*5f70*/  @!P5 R2UR UR8, R0 ;  /* 0x000000000008d2ca */ /* 0x000fe400000e0000 */
[C---:B------:R-:W-:Y:S04]  /*5f80*/  ISETP.NE.AND P0, PT, R29.reuse, 0x2, PT ;  /* 0x000000021d00780c */ /* 0x040fe80003f05270 */
[----:B------:R-:W-:Y:S01]  /*5f90*/  SEL R0, RZ, 0x1, P0 ;  /* 0x00000001ff007807 */ /* 0x000fe20000000000 */
[----:B------:R-:W-:Y:S01]  /*5fa0*/  IMAD.U32 R8, RZ, RZ, UR9 ;  /* 0x00000009ff087e24 */ /* 0x000fe2000f8e00ff */
[----:B------:R-:W-:Y:S01]  /*5fb0*/  @!UP1 UIADD3 UR9, UPT, UPT, UR6, 0x240, URZ ;  /* 0x0000024006099890 */ /* 0x000fe2000fffe0ff */
[----:B------:R-:W-:Y:S02]  /*5fc0*/  SEL R29, R29, RZ, P0 ;  /* 0x000000ff1d1d7207 */ /* 0x000fe40000000000 */
[----:B------:R-:W-:Y:S02]  /*5fd0*/  LOP3.LUT R28, R28, R0, RZ, 0x3c, !PT ;  /* 0x000000001c1c7212 */ /* 0x000fe400078e3cff */
[----:B------:R-:W-:Y:S01]  /*5fe0*/  IMAD.U32 R9, RZ, RZ, UR8 ;  /* 0x00000008ff097e24 */ /* 0x000fe2000f8e00ff */
[----:B------:R-:W-:Y:S01]  /*5ff0*/  @!P5 R2UR UR16, R8 ;  /* 0x000000000810d2ca */ /* 0x000fe200000e0000 */
[----:B------:R-:W-:Y:S01]  /*6000*/  @!UP1 UIADD3 UR8, UPT, UPT, UR6, 0x400, URZ ;  /* 0x0000040006089890 */ /* 0x000fe2000fffe0ff */
[----:B------:R-:W-:Y:S02]  /*6010*/  VOTEU.ALL UP1, P5 ;  /* 0x0000000000ff7886 */ /* 0x000fe40002820000 */
[----:B------:R-:W-:Y:S11]  /*6020*/  @!P5 R2UR UR17, R9 ;  /* 0x000000000911d2ca */ /* 0x000ff600000e0000 */
[----:B------:R-:W-:Y:S02]  /*6030*/  @!UPT UIADD3 URZ, UPT, UPT, URZ, URZ, URZ ;  /* 0x000000fffffff290 */ /* 0x000fe4000fffe0ff */
[----:B------:R2:W-:Y:S01]  /*6040*/  @!UP1 UTMALDG.3D [UR8], [UR16], desc[UR14] ;  /* 0x00000e08100095b4 */ /* 0x0005e20008011000 */
[----:B------:R2:W-:Y:S01]  /*6050*/  @!P5 SYNCS.ARRIVE.TRANS64.RED.A0TR RZ, [UR6+0x240], R25 ;  /* 0x00024019ffffd9a7 */ /* 0x0005e20008300406 */
[----:B------:R-:W-:Y:S01]  /*6060*/  UPLOP3.LUT UP1, UPT, UPT, UPT, UPT, 0x80, 0x8 ;  /* 0x000000000008789c */ /* 0x000fe20003f2f070 */
[----:B------:R-:W-:Y:S01]  /*6070*/  SYNCS.ARRIVE.TRANS64.RED.A1T0 RZ, [UR37], RZ ;  /* 0x000000ffffff79a7 */ /* 0x000fe20008100425 */
[----:B------:R-:W-:Y:S09]  /*6080*/  @P3 BRA `(.L_x_126) ;  /* 0xfffffff400b43947 */ /* 0x000ff2000383ffff */
[----:B------:R-:W-:Y:S07]  /*6090*/  MOV R0, UR6 ;  /* 0x0000000600007c02 */ /* 0x000fee0008000f00 */
.L_x_127:
[----:B-1----:R-:W-:-:S04]  /*60a0*/  SHF.L.U32 R2, R30, 0x1f, RZ ;  /* 0x0000001f1e027819 */ /* 0x002fc800000006ff */
[----:B------:R1:W3:Y:S03]  /*60b0*/  SYNCS.PHASECHK.TRANS64.TRYWAIT P0, [R0+URZ+0x248], R2 ;  /* 0x00024802000075a7 */ /* 0x0002e600080011ff */
[----:B---3--:R-:W-:Y:S05]  /*60c0*/  @!P0 NANOSLEEP.SYNCS 0x989680 ;  /* 0x009896800000895d */ /* 0x008fea0003900000 */
[----:B------:R-:W3:Y:S02]  /*60d0*/  @!P0 SYNCS.PHASECHK.TRANS64 P0, [R0+URZ+0x248], R2 ;  /* 0x00024802000085a7 */ /* 0x000ee400080010ff */
[----:B--23--:R-:W-:Y:S05]  /*60e0*/  @P0 EXIT ;  /* 0x000000000000094d */ /* 0x00cfea0003800000 */
[----:B------:R-:W-:Y:S05]  /*60f0*/  BRA `(.L_x_127) ;  /* 0xfffffffc00e87947 */ /* 0x000fea000383ffff */
.L_x_118:
[----:B------:R-:W-:-:S06]  /*6100*/  UISETP.GE.AND UP1, UPT, UR10, 0x4, UPT ;  /* 0x000000040a00788c */ /* 0x000fcc000bf26270 */
[----:B------:R-:W-:-:S13]  /*6110*/  PLOP3.LUT P0, PT, PT, PT, UP1, 0x80, 0x8 ;  /* 0x000000000008781c */ /* 0x000fda0003f0f018 */
[----:B------:R-:W-:Y:S05]  /*6120*/  @!P0 EXIT ;  /* 0x000000000000894d */ /* 0x000fea0003800000 */
[----:B------:R-:W-:Y:S01]  /*6130*/  BAR.SYNC.DEFER_BLOCKING 0x6, 0xa0 ;  /* 0x0182800000007b1d */ /* 0x000fe20000010000 */
[C---:B------:R-:W-:Y:S01]  /*6140*/  IMAD.SHL.U32 R4, R96.reuse, 0x40, RZ ;  /* 0x0000004060047824 */ /* 0x040fe200078e00ff */
[--C-:B------:R-:W-:Y:S01]  /*6150*/  SHF.R.U32.HI R99, RZ, 0x1, R96.reuse ;  /* 0x00000001ff637819 */ /* 0x100fe20000011660 */
[----:B------:R-:W-:Y:S01]  /*6160*/  IMAD.SHL.U32 R3, R96, 0x8, RZ ;  /* 0x0000000860037824 */ /* 0x000fe200078e00ff */
[----:B------:R-:W-:Y:S01]  /*6170*/  LOP3.LUT R105, R2, 0x20, R96, 0xf8, !PT ;  /* 0x0000002002697812 */ /* 0x000fe200078ef860 */
[----:B------:R-:W-:Y:S01]  /*6180*/  IMAD.SHL.U32 R98, R100, 0x800, RZ ;  /* 0x0000080064627824 */ /* 0x000fe200078e00ff */
[----:B------:R-:W-:Y:S02]  /*6190*/  UMOV UR49, 0x400 ;  /* 0x0000040000317882 */ /* 0x000fe40000000000 */
[----:B------:R-:W1:Y:S01]  /*61a0*/  LDC R95, c[0x0][0x370] ;  /* 0x0000dc00ff5f7b82 */ /* 0x000e620000000800 */
[----:B------:R-:W-:Y:S01]  /*61b0*/  ULEA UR49, UR37, UR49, 0x18 ;  /* 0x0000003125317291 */ /* 0x000fe2000f8ec0ff */
[----:B------:R-:W-:Y:S01]  /*61c0*/  LOP3.LUT R5, R4, 0x640, RZ, 0xc0, !PT ;  /* 0x0000064004057812 */ /* 0x000fe200078ec0ff */
[----:B------:R-:W-:Y:S01]  /*61d0*/  IMAD.U32 R79, R96, 0x10000, RZ ;  /* 0x00010000604f7824 */ /* 0x000fe200078e00ff */
[----:B------:R-:W-:Y:S01]  /*61e0*/  LOP3.LUT R4, R4, 0x180, RZ, 0xc0, !PT ;  /* 0x0000018004047812 */ /* 0x000fe200078ec0ff */
[----:B------:R-:W-:Y:S01]  /*61f0*/  UIADD3 UR4, UPT, UPT, UR49, 0x1400, URZ ;  /* 0x0000140031047890 */ /* 0x000fe2000fffe0ff */
[----:B------:R-:W-:Y:S01]  /*6200*/  LOP3.LUT R98, R5, 0x800, R98, 0xf8, !PT ;  /* 0x0000080005627812 */ /* 0x000fe200078ef862 */
[----:B------:R-:W-:Y:S01]  /*6210*/  IMAD.MOV.U32 R78, RZ, RZ, RZ ;  /* 0x000000ffff4e7224 */ /* 0x000fe200078e00ff */
[----:B------:R-:W2:Y:S01]  /*6220*/  LDC R42, c[0x0][0xb0c] ;  /* 0x0002c300ff2a7b82 */ /* 0x000ea20000000800 */
[----:B------:R-:W-:Y:S01]  /*6230*/  LOP3.LUT R3, R4, 0x30, R3, 0xf8, !PT ;  /* 0x0000003004037812 */ /* 0x000fe200078ef803 */
[----:B------:R-:W-:Y:S01]  /*6240*/  IMAD.SHL.U32 R4, R100, 0x200000, RZ ;  /* 0x0020000064047824 */ /* 0x000fe200078e00ff */
[----:B------:R-:W-:Y:S01]  /*6250*/  LOP3.LUT R99, R99, 0x20, RZ, 0xc0, !PT ;  /* 0x0000002063637812 */ /* 0x000fe200078ec0ff */
[----:B------:R-:W-:Y:S01]  /*6260*/  IMAD.MOV.U32 R104, RZ, RZ, RZ ;  /* 0x000000ffff687224 */ /* 0x000fe200078e00ff */
[----:B------:R-:W-:Y:S01]  /*6270*/  CS2R R102, SRZ ;  /* 0x0000000000667805 */ /* 0x000fe2000001ff00 */
[----:B------:R-:W-:Y:S01]  /*6280*/  IMAD.MOV.U32 R109, RZ, RZ, RZ ;  /* 0x000000ffff6d7224 */ /* 0x000fe200078e00ff */
[----:B------:R-:W-:Y:S01]  /*6290*/  LOP3.LUT R98, R98, R3, R99, 0xf6, !PT ;  /* 0x0000000362627212 */ /* 0x000fe200078ef663 */
[----:B------:R-:W3:Y:S01]  /*62a0*/  LDC R93, c[0x0][0xb20] ;  /* 0x0002c800ff5d7b82 */ /* 0x000ee20000000800 */
[----:B------:R-:W4:Y:S01]  /*62b0*/  LDS R0, [UR49+0x310] ;  /* 0x00031031ff007984 */ /* 0x000f220008000800 */
[----:B------:R-:W-:Y:S01]  /*62c0*/  IMAD.SHL.U32 R3, R96, 0x10, RZ ;  /* 0x0000001060037824 */ /* 0x000fe200078e00ff */
[----:B------:R-:W-:Y:S01]  /*62d0*/  LOP3.LUT R4, R4, 0x200000, RZ, 0xc0, !PT ;  /* 0x0020000004047812 */ /* 0x000fe200078ec0ff */
[----:B------:R-:W-:Y:S01]  /*62e0*/  VIADD R97, R98, UR49 ;  /* 0x0000003162617c36 */ /* 0x000fe20008000000 */
[----:B------:R-:W1:Y:S01]  /*62f0*/  LDCU.64 UR54, c[0x0][0x348] ;  /* 0x00006900ff3677ac */ /* 0x000e620008000a00 */
[----:B------:R-:W-:Y:S01]  /*6300*/  IMAD.U32 R106, RZ, RZ, UR4 ;  /* 0x00000004ff6a7e24 */ /* 0x000fe2000f8e00ff */
[----:B------:R-:W-:Y:S01]  /*6310*/  LOP3.LUT R79, R4, 0x400000, R79, 0xf8, !PT ;  /* 0x00400000044f7812 */ /* 0x000fe200078ef84f */
[----:B------:R-:W1:Y:S01]  /*6320*/  LDC R41, c[0x0][0xb30] ;  /* 0x0002cc00ff297b82 */ /* 0x000e620000000800 */
[----:B------:R-:W-:Y:S01]  /*6330*/  LOP3.LUT R3, R3, 0x20, RZ, 0xc0, !PT ;  /* 0x0000002003037812 */ /* 0x000fe200078ec0ff */
[----:B------:R-:W1:Y:S03]  /*6340*/  LDCU UR51, c[0x0][0x388] ;  /* 0x00007100ff3377ac */ /* 0x000e660008000800 */
[----:B------:R-:W-:Y:S01]  /*6350*/  IADD3 R97, PT, PT, -R3, 0x400, R97 ;  /* 0x0000040003617810 */ /* 0x000fe20007ffe161 */
[----:B------:R-:W1:Y:S02]  /*6360*/  LDCU UR50, c[0x0][0x384] ;  /* 0x00007080ff3277ac */ /* 0x000e640008000800 */
[----:B------:R-:W1:Y:S01]  /*6370*/  LDC.64 R88, c[0x0][0xb10] ;  /* 0x0002c400ff587b82 */ /* 0x000e620000000a00 */
[----:B------:R-:W1:Y:S01]  /*6380*/  LDCU.64 UR38, c[0x0][0x888] ;  /* 0x00011100ff2677ac */ /* 0x000e620008000a00 */
[----:B------:R-:W1:Y:S06]  /*6390*/  LDCU.64 UR44, c[0x0][0x8c0] ;  /* 0x00011800ff2c77ac */ /* 0x000e6c0008000a00 */
[----:B------:R-:W1:Y:S01]  /*63a0*/  LDC.64 R38, c[0x0][0xb18] ;  /* 0x0002c600ff267b82 */ /* 0x000e620000000a00 */
[----:B------:R-:W-:-:S07]  /*63b0*/  UIADD3 UR48, UPT, UPT, UR49, 0x400, URZ ;  /* 0x0000040031307890 */ /* 0x000fce000fffe0ff */
[----:B------:R-:W1:Y:S08]  /*63c0*/  LDC.64 R84, c[0x0][0x888] ;  /* 0x00022200ff547b82 */ /* 0x000e700000000a00 */
[----:B------:R-:W1:Y:S01]  /*63d0*/  LDC.64 R36, c[0x0][0xb28] ;  /* 0x0002ca00ff247b82 */ /* 0x000e620000000a00 */
[----:B----4-:R-:W-:-:S07]  /*63e0*/  IMAD.IADD R79, R0, 0x1, R79 ;  /* 0x00000001004f7824 */ /* 0x010fce00078e024f */
[----:B------:R-:W4:Y:S08]  /*63f0*/  LDC.64 R86, c[0x0][0x890] ;  /* 0x00022400ff567b82 */ /* 0x000f300000000a00 */
[----:B------:R-:W1:Y:S08]  /*6400*/  LDC.64 R82, c[0x0][0x8b0] ;  /* 0x00022c00ff527b82 */ /* 0x000e700000000a00 */
[----:B------:R-:W1:Y:S08]  /*6410*/  LDC.64 R80, c[0x0][0x8a8] ;  /* 0x00022a00ff507b82 */ /* 0x000e700000000a00 */
[----:B--23--:R-:W1:Y:S02]  /*6420*/  LDC R94, c[0x0][0x374] ;  /* 0x0000dd00ff5e7b82 */ /* 0x00ce640000000800 */
.L_x_147:
[----:B------:R-:W-:Y:S02]  /*6430*/  LEA R0, R109, UR49, 0x3 ;  /* 0x000000316d007c11 */ /* 0x000fe4000f8e18ff */
[----:B------:R-:W-:Y:S02]  /*6440*/  SHF.L.U32 R2, R103, 0x1f, RZ ;  /* 0x0000001f67027819 */ /* 0x000fe400000006ff */
[----:B------:R-:W-:Y:S02]  /*6450*/  LEA R16, R109, UR49, 0x4 ;  /* 0x000000316d107c11 */ /* 0x000fe4000f8e20ff */
[----:B------:R-:W2:Y:S02]  /*6460*/  SYNCS.PHASECHK.TRANS64.TRYWAIT P0, [R0+URZ+0x260], R2 ;  /* 0x00026002000075a7 */ /* 0x000ea400080011ff */
[----:B-12-4-:R-:W-:Y:S05]  /*6470*/  @!P0 BRA `(.L_x_128) ;  /* 0x0000002c00f48947 */ /* 0x016fea0003800000 */
.L_x_246:
[----:B------:R-:W3:Y:S01]  /*6480*/  LDC.64 R10, c[0x0][0xb10] ;  /* 0x0002c400ff0a7b82 */ /* 0x000ee20000000a00 */
[----:B------:R-:W4:Y:S01]  /*6490*/  LDS.128 R16, [R16+0x2f0] ;  /* 0x0002f00010107984 */ /* 0x000f220000000c00 */
[----:B-1----:R-:W-:Y:S01]  /*64a0*/  ISETP.NE.AND P1, PT, R41, 0x1, PT ;  /* 0x000000012900780c */ /* 0x002fe20003f25270 */
[----:B--2---:R-:W-:Y:S01]  /*64b0*/  VIADD R0, R0, 0x270 ;  /* 0x0000027000007836 */ /* 0x004fe20000000000 */
[----:B------:R-:W-:Y:S04]  /*64c0*/  ISETP.GE.AND P0, PT, R40, 0x1, PT ;  /* 0x000000012800780c */ /* 0x000fe80003f06270 */
[----:B------:R-:W1:Y:S01]  /*64d0*/  LDC.64 R8, c[0x0][0xb18] ;  /* 0x0002c600ff087b82 */ /* 0x000e620000000a00 */
[----:B------:R-:W-:Y:S01]  /*64e0*/  PRMT R0, RZ, 0x654, R0 ;  /* 0x00000654ff007816 */ /* 0x000fe20000000000 */
[----:B------:R-:W-:Y:S01]  /*64f0*/  @!PT LDS RZ, [RZ] ;  /* 0x00000000fffff984 */ /* 0x000fe20000000800 */
[----:B------:R-:W-:Y:S01]  /*6500*/  @!PT LDS RZ, [RZ] ;  /* 0x00000000fffff984 */ /* 0x000fe20000000800 */
[----:B------:R-:W-:Y:S01]  /*6510*/  @!PT LDS RZ, [RZ] ;  /* 0x00000000fffff984 */ /* 0x000fe20000000800 */
[----:B------:R-:W-:Y:S01]  /*6520*/  @!PT LDS RZ, [RZ] ;  /* 0x00000000fffff984 */ /* 0x000fe20000000800 */
[----:B------:R2:W-:Y:S06]  /*6530*/  MEMBAR.ALL.CTA ;  /* 0x0000000000007992 */ /* 0x0005ec0000008000 */
[----:B--2---:R-:W2:Y:S01]  /*6540*/  FENCE.VIEW.ASYNC.S ;  /* 0x00000000000073c6 */ /* 0x004ea20000000000 */
[----:B------:R-:W1:Y:S08]  /*6550*/  @!P1 LDC R12, c[0x0][0xb20] ;  /* 0x0002c800ff0c9b82 */ /* 0x000e700000000800 */
[----:B------:R-:W1:Y:S01]  /*6560*/  @!P1 LDC R7, c[0x0][0xb0c] ;  /* 0x0002c300ff079b82 */ /* 0x000e620000000800 */
[----:B--2---:R2:W-:Y:S01]  /*6570*/  SYNCS.ARRIVE.TRANS64.RED.A1T0 RZ, [R0+URZ], RZ ;  /* 0x000000ff00ff79a7 */ /* 0x0045e200081004ff */
[----:B----4-:R-:W-:Y:S04]  /*6580*/  LOP3.LUT P4, RZ, R18, 0x1, RZ, 0xc0, !PT ;  /* 0x0000000112ff7812 */ /* 0x010fe8000788c0ff */
[----:B------:R-:W-:Y:S09]  /*6590*/  P2R R107, PR, RZ, 0x10 ;  /* 0x00000010ff6b7803 */ /* 0x000ff20000000000 */
[----:B------:R-:W-:Y:S02]  /*65a0*/  @P4 MOV R44, R16 ;  /* 0x00000010002c4202 */ /* 0x000fe40000000f00 */
[----:B------:R-:W-:Y:S01]  /*65b0*/  @P4 LOP3.LUT R43, R17, 0xffff, RZ, 0xc0, !PT ;  /* 0x0000ffff112b4812 */ /* 0x000fe200078ec0ff */
[----:B--23--:R-:W-:Y:S06]  /*65c0*/  @!P0 BRA `(.L_x_129) ;  /* 0x0000000000a48947 */ /* 0x00cfec0003800000 */
[----:B------:R-:W-:Y:S01]  /*65d0*/  IMAD.HI.U32 R0, R94, R39, RZ ;  /* 0x000000275e007227 */ /* 0x000fe200078e00ff */
[----:B------:R-:W-:Y:S02]  /*65e0*/  ISETP.NE.AND P0, PT, R38, 0x1, PT ;  /* 0x000000012600780c */ /* 0x000fe40003f05270 */
[----:B------:R-:W-:Y:S01]  /*65f0*/  ISETP.NE.AND P2, PT, R40, 0x1, PT ;  /* 0x000000012800780c */ /* 0x000fe20003f45270 */
[----:B------:R-:W-:Y:S01]  /*6600*/  IMAD.HI.U32 R4, R95, R88, RZ ;  /* 0x000000585f047227 */ /* 0x000fe200078e00ff */
[----:B------:R-:W-:Y:S02]  /*6610*/  SHF.R.U32.HI R0, RZ, R93, R0 ;  /* 0x0000005dff007219 */ /* 0x000fe40000011600 */
[----:B------:R-:W-:Y:S01]  /*6620*/  ISETP.NE.AND P3, PT, R42, 0x1, PT ;  /* 0x000000012a00780c */ /* 0x000fe20003f65270 */
[----:B------:R-:W-:Y:S01]  /*6630*/  IMAD.HI.U32 R6, R43, R39, RZ ;  /* 0x000000272b067227 */ /* 0x000fe200078e00ff */
[-C--:B------:R-:W-:Y:S02]  /*6640*/  SHF.R.U32.HI R4, RZ, R89.reuse, R4 ;  /* 0x00000059ff047219 */ /* 0x080fe40000011604 */
[----:B------:R-:W-:Y:S01]  /*6650*/  SEL R0, R94, R0, !P0 ;  /* 0x000000005e007207 */ /* 0x000fe20004000000 */
[----:B------:R-:W-:Y:S01]  /*6660*/  IMAD.HI.U32 R5, R44, R88, RZ ;  /* 0x000000582c057227 */ /* 0x000fe200078e00ff */
[----:B------:R-:W-:Y:S03]  /*6670*/  SEL R4, R95, R4, !P3 ;  /* 0x000000045f047207 */ /* 0x000fe60005800000 */
[-C--:B------:R-:W-:Y:S01]  /*6680*/  IMAD.HI.U32 R3, R0, R36.reuse, RZ ;  /* 0x0000002400037227 */ /* 0x080fe200078e00ff */
[----:B------:R-:W-:Y:S03]  /*6690*/  SHF.R.U32.HI R5, RZ, R89, R5 ;  /* 0x00000059ff057219 */ /* 0x000fe60000011605 */
[----:B------:R-:W-:Y:S01]  /*66a0*/  IMAD.HI.U32 R2, R4, R36, RZ ;  /* 0x0000002404027227 */ /* 0x000fe200078e00ff */
[----:B------:R-:W-:Y:S02]  /*66b0*/  @P2 SHF.R.U32.HI R0, RZ, R37, R3 ;  /* 0x00000025ff002219 */ /* 0x000fe40000011603 */
[----:B------:R-:W-:Y:S02]  /*66c0*/  SHF.R.U32.HI R3, RZ, R93, R6 ;  /* 0x0000005dff037219 */ /* 0x000fe40000011606 */
[----:B------:R-:W-:Y:S01]  /*66d0*/  @P2 SHF.R.U32.HI R4, RZ, R37, R2 ;  /* 0x00000025ff042219 */ /* 0x000fe20000011602 */
[----:B------:R-:W-:Y:S01]  /*66e0*/  IMAD R0, R40, R0, RZ ;  /* 0x0000000028007224 */ /* 0x000fe200078e02ff */
[----:B------:R-:W-:Y:S02]  /*66f0*/  SEL R3, R43, R3, !P0 ;  /* 0x000000032b037207 */ /* 0x000fe40004000000 */
[----:B------:R-:W-:Y:S01]  /*6700*/  SEL R2, R44, R5, !P3 ;  /* 0x000000052c027207 */ /* 0x000fe20005800000 */
[----:B------:R-:W-:Y:S01]  /*6710*/  IMAD R5, R40, R4, RZ ;  /* 0x0000000428057224 */ /* 0x000fe200078e02ff */
[C---:B------:R-:W-:Y:S01]  /*6720*/  ISETP.GE.AND P0, PT, R3.reuse, R0, PT ;  /* 0x000000000300720c */ /* 0x040fe20003f06270 */
[C---:B------:R-:W-:Y:S03]  /*6730*/  IMAD.HI.U32 R0, R3.reuse, R36, RZ ;  /* 0x0000002403007227 */ /* 0x040fe600078e00ff */
[C---:B------:R-:W-:Y:S02]  /*6740*/  ISETP.GE.OR P0, PT, R2.reuse, R5, P0 ;  /* 0x000000050200720c */ /* 0x040fe40000706670 */
[----:B------:R-:W-:Y:S04]  /*6750*/  SHF.R.U32.HI R0, RZ, R37, R0 ;  /* 0x00000025ff007219 */ /* 0x000fe80000011600 */
[C---:B------:R-:W-:Y:S05]  /*6760*/  SEL R6, R3.reuse, R0, !P2 ;  /* 0x0000000003067207 */ /* 0x040fea0005000000 */
        /* <DEDUP_REMOVED lines=14> */
[----:B------:R-:W-:Y:S07]  /*6850*/  IMAD R43, R3, R38, R43 ;  /* 0x00000026032b7224 */ /* 0x000fee00078e022b */
.L_x_129:
[----:B-1----:R-:W-:Y:S01]  /*6860*/  @!P1 ISETP.NE.AND P0, PT, R8, 0x1, PT ;  /* 0x000000010800980c */ /* 0x002fe20003f05270 */
[----:B------:R-:W-:Y:S01]  /*6870*/  @!P1 IMAD.HI.U32 R0, R44, R10, RZ ;  /* 0x0000000a2c009227 */ /* 0x000fe200078e00ff */
[----:B------:R-:W-:Y:S01]  /*6880*/  @!P1 ISETP.NE.AND P2, PT, R7, 0x1, PT ;  /* 0x000000010700980c */ /* 0x000fe20003f45270 */
[----:B------:R-:W-:Y:S01]  /*6890*/  ULOP3.LUT UP0, URZ, UR48, 0x1b0, URZ, 0xc0, !UPT ;  /* 0x000001b030ff7892 */ /* 0x000fe2000f80c0ff */
[----:B------:R-:W-:Y:S01]  /*68a0*/  R2UR UR42, R14 ;  /* 0x000000000e2a72ca */ /* 0x000fe200000e0000 */
[----:B------:R-:W-:Y:S01]  /*68b0*/  @!P1 IMAD.HI.U32 R2, R43, R9, RZ ;  /* 0x000000092b029227 */ /* 0x000fe200078e00ff */
[----:B------:R-:W-:Y:S02]  /*68c0*/  @!P1 SHF.R.U32.HI R0, RZ, R11, R0 ;  /* 0x0000000bff009219 */ /* 0x000fe40000011600 */
[----:B------:R-:W-:Y:S01]  /*68d0*/  R2UR UR41, R15 ;  /* 0x000000000f2972ca */ /* 0x000fe200000e0000 */
[----:B------:R-:W-:Y:S01]  /*68e0*/  VIADD R109, R109, 0x1 ;  /* 0x000000016d6d7836 */ /* 0x000fe20000000000 */
[----:B------:R-:W-:Y:S02]  /*68f0*/  @!P1 SHF.R.U32.HI R2, RZ, R12, R2 ;  /* 0x0000000cff029219 */ /* 0x000fe40000011602 */
[----:B------:R-:W-:Y:S02]  /*6900*/  @!P1 SEL R3, R44, R0, !P2 ;  /* 0x000000002c039207 */ /* 0x000fe40005000000 */
[----:B------:R-:W-:Y:S02]  /*6910*/  @!P1 SEL R2, R43, R2, !P0 ;  /* 0x000000022b029207 */ /* 0x000fe40004000000 */
[----:B------:R-:W-:Y:S01]  /*6920*/  @P4 SHF.R.U32.HI R101, RZ, 0x10, R17 ;  /* 0x00000010ff654819 */ /* 0x000fe20000011611 */
[----:B------:R-:W-:Y:S02]  /*6930*/  USHF.L.U32 UR42, UR42, 0x6, URZ ;  /* 0x000000062a2a7899 */ /* 0x000fe400080006ff */
[----:B------:R-:W-:Y:S02]  /*6940*/  @!P1 IMAD.IADD R0, R2, 0x1, -R3 ;  /* 0x0000000102009824 */ /* 0x000fe400078e0a03 */
[----:B------:R-:W-:Y:S01]  /*6950*/  @!P1 IMAD.IADD R2, R3, 0x1, -R2 ;  /* 0x0000000103029824 */ /* 0x000fe200078e0a02 */
[----:B------:R-:W-:Y:S01]  /*6960*/  USHF.L.U32 UR41, UR41, 0x6, URZ ;  /* 0x0000000629297899 */ /* 0x000fe200080006ff */
[----:B------:R-:W-:Y:S02]  /*6970*/  @!P1 IMAD R44, R0, R7, R44 ;  /* 0x00000007002c9224 */ /* 0x000fe400078e022c */
[----:B------:R-:W-:Y:S01]  /*6980*/  @!P1 IMAD R43, R2, R8, R43 ;  /* 0x00000008022b9224 */ /* 0x000fe200078e022b */
[----:B------:R-:W-:Y:S08]  /*6990*/  BRA.U !UP0, `(.L_x_130) ;  /* 0x0000000108407547 */ /* 0x000ff0000b800000 */
[----:B------:R-:W1:Y:S01]  /*69a0*/  LDCU.64 UR8, c[0x4][0x80] ;  /* 0x01001000ff0877ac */ /* 0x000e620008000a00 */
[----:B------:R-:W-:Y:S01]  /*69b0*/  MOV R3, 0x0 ;  /* 0x0000000000037802 */ /* 0x000fe20000000f00 */
[----:B------:R-:W-:Y:S02]  /*69c0*/  HFMA2 R12, -RZ, RZ, 0, 5.9604644775390625e-08 ;  /* 0x00000001ff0c7431 */ /* 0x000fe400000001ff */
[----:B------:R-:W-:Y:S02]  /*69d0*/  IMAD.MOV.U32 R8, RZ, RZ, 0x70 ;  /* 0x00000070ff087424 */ /* 0x000fe400078e00ff */
[----:B------:R-:W-:Y:S01]  /*69e0*/  IMAD.MOV.U32 R13, RZ, RZ, RZ ;  /* 0x000000ffff0d7224 */ /* 0x000fe200078e00ff */
[----:B------:R-:W2:Y:S01]  /*69f0*/  LDCU.64 UR6, c[0x4][0x88] ;  /* 0x01001100ff0677ac */ /* 0x000ea20008000a00 */
[----:B------:R-:W3:Y:S01]  /*6a00*/  LDC.64 R2, c[0x4][R3] ;  /* 0x0100000003027b82 */ /* 0x000ee20000000a00 */
[----:B------:R-:W4:Y:S01]  /*6a10*/  LDCU.64 UR4, c[0x4][0x8] ;  /* 0x01000100ff0477ac */ /* 0x000f220008000a00 */
[----:B-1----:R-:W-:Y:S01]  /*6a20*/  MOV R5, UR9 ;  /* 0x0000000900057c02 */ /* 0x002fe20008000f00 */
[----:B------:R-:W-:Y:S01]  /*6a30*/  IMAD.U32 R4, RZ, RZ, UR8 ;  /* 0x00000008ff047e24 */ /* 0x000fe2000f8e00ff */
[----:B--2---:R-:W-:Y:S01]  /*6a40*/  MOV R7, UR7 ;  /* 0x0000000700077c02 */ /* 0x004fe20008000f00 */
[----:B------:R-:W-:Y:S01]  /*6a50*/  IMAD.U32 R6, RZ, RZ, UR6 ;  /* 0x00000006ff067e24 */ /* 0x000fe2000f8e00ff */
[----:B----4-:R-:W-:Y:S01]  /*6a60*/  MOV R11, UR5 ;  /* 0x00000005000b7c02 */ /* 0x010fe20008000f00 */
[----:B------:R-:W-:Y:S02]  /*6a70*/  IMAD.U32 R10, RZ, RZ, UR4 ;  /* 0x00000004ff0a7e24 */ /* 0x000fe4000f8e00ff */
[----:B------:R-:W-:Y:S07]  /*6a80*/  LEPC R20, `(.L_x_130) ;  /* 0x000000001014794e */ /* 0x000fee0000000000 */
[----:B---3-5:R-:W-:Y:S05]  /*6a90*/  CALL.ABS.NOINC R2 ;  /* 0x0000000002007343 */ /* 0x028fea0003c00000 */
.L_x_130:
[----:B------:R-:W-:Y:S01]  /*6aa0*/  LOP3.LUT P0, RZ, R106, 0x1b0, RZ, 0xc0, !PT ;  /* 0x000001b06aff7812 */ /* 0x000fe2000780c0ff */
[----:B------:R-:W-:Y:S11]  /*6ab0*/  BSSY.RECONVERGENT B6, `(.L_x_131) ;  /* 0x0000013000067945 */ /* 0x000ff60003800200 */
[----:B------:R-:W-:Y:S01]  /*6ac0*/  @!UPT UIADD3 URZ, UPT, UPT, URZ, URZ, URZ ;  /* 0x000000fffffff290 */ /* 0x000fe2000fffe0ff */
[----:B------:R-:W-:Y:S05]  /*6ad0*/  @!P0 BRA `(.L_x_132) ;  /* 0x0000000000408947 */ /* 0x000fea0003800000 */
        /* <DEDUP_REMOVED lines=16> */
.L_x_132:
[----:B------:R-:W-:Y:S05]  /*6be0*/  BSYNC.RECONVERGENT B6 ;  /* 0x0000000000067941 */ /* 0x000fea0003800200 */
.L_x_131:
[----:B------:R-:W-:Y:S01]  /*6bf0*/  ISETP.NE.U32.AND P3, PT, R86, RZ, PT ;  /* 0x000000ff5600720c */ /* 0x000fe20003f65070 */
[----:B------:R-:W1:Y:S01]  /*6c00*/  LDCU UR4, c[0x0][0x8c8] ;  /* 0x00011900ff0477ac */ /* 0x000e620008000800 */
[----:B------:R-:W-:Y:S02]  /*6c10*/  ISETP.NE.U32.AND P2, PT, R82, RZ, PT ;  /* 0x000000ff5200720c */ /* 0x000fe40003f45070 */
[----:B------:R-:W-:Y:S01]  /*6c20*/  ISETP.NE.AND.EX P3, PT, R87, RZ, PT, P3 ;  /* 0x000000ff5700720c */ /* 0x000fe20003f65330 */
[----:B------:R-:W-:Y:S01]  /*6c30*/  UISETP.NE.U32.AND UP0, UPT, UR44, URZ, UPT ;  /* 0x000000ff2c00728c */ /* 0x000fe2000bf05070 */
[----:B------:R-:W-:Y:S02]  /*6c40*/  PLOP3.LUT P0, PT, PT, PT, PT, 0x8, 0x80 ;  /* 0x000000000080781c */ /* 0x000fe40003f0e170 */
[----:B------:R-:W-:Y:S01]  /*6c50*/  ISETP.NE.AND.EX P2, PT, R83, RZ, PT, P2 ;  /* 0x000000ff5300720c */ /* 0x000fe20003f45320 */
[----:B------:R-:W-:Y:S01]  /*6c60*/  UISETP.NE.AND.EX UP0, UPT, UR45, URZ, UPT, UP0 ;  /* 0x000000ff2d00728c */ /* 0x000fe2000bf05300 */
[----:B-1----:R-:W-:Y:S07]  /*6c70*/  IMAD.U32 R2, RZ, RZ, UR4 ;  /* 0x00000004ff027e24 */ /* 0x002fee000f8e00ff */
[----:B------:R-:W-:Y:S05]  /*6c80*/  @!P3 BRA `(.L_x_133) ;  /* 0x00000000002cb947 */ /* 0x000fea0003800000 */
[----:B------:R-:W-:Y:S01]  /*6c90*/  ISETP.NE.U32.AND P1, PT, R84, RZ, PT ;  /* 0x000000ff5400720c */ /* 0x000fe20003f25070 */
[----:B------:R-:W-:Y:S03]  /*6ca0*/  IMAD.MOV.U32 R92, RZ, RZ, 0x1 ;  /* 0x00000001ff5c7424 */ /* 0x000fe600078e00ff */
[----:B------:R-:W-:Y:S11]  /*6cb0*/  ISETP.NE.AND.EX P1, PT, R85, RZ, PT, P1 ;  /* 0x000000ff5500720c */ /* 0x000ff60003f25310 */
[----:B------:R-:W-:Y:S02]  /*6cc0*/  @!UPT UIADD3 URZ, UPT, UPT, URZ, URZ, URZ ;  /* 0x000000fffffff290 */ /* 0x000fe4000fffe0ff */
[----:B------:R-:W1:Y:S01]  /*6cd0*/  @P1 LDC.64 R4, c[0x0][0x888] ;  /* 0x00022200ff041b82 */ /* 0x000e620000000a00 */
[----:B------:R-:W-:Y:S04]  /*6ce0*/  @P1 IMAD R0, R86, UR36, RZ ;  /* 0x0000002456001c24 */ /* 0x000fe8000f8e02ff */
[----:B-1----:R-:W-:Y:S04]  /*6cf0*/  @P1 IMAD.WIDE R4, R0, 0x4, R4 ;  /* 0x0000000400041825 */ /* 0x002fe800078e0204 */
[----:B------:R-:W-:Y:S01]  /*6d00*/  HFMA2 R0, -RZ, RZ, 0, 5.9604644775390625e-08 ;  /* 0x00000001ff007431 */ /* 0x000fe200000001ff */
[----:B-----5:R1:W5:Y:S04]  /*6d10*/  @P1 LDG.E R46, desc[UR46][R4.64] ;  /* 0x0000002e042e1981 */ /* 0x020368000c1e1900 */
[----:B------:R-:W-:Y:S01]  /*6d20*/  @!P1 PRMT R92, R0, 0x7610, R92 ;  /* 0x00007610005c9816 */ /* 0x000fe2000000005c */
[----:B-1----:R-:W2:Y:S06]  /*6d30*/  @!P1 LDC R46, c[0x0][0x880] ;  /* 0x00022000ff2e9b82 */ /* 0x002eac0000000800 */
.L_x_133:
[----:B------:R-:W-:Y:S05]  /*6d40*/  @!P2 BRA `(.L_x_134) ;  /* 0x000000000020a947 */ /* 0x000fea0003800000 */
[----:B------:R-:W-:Y:S04]  /*6d50*/  ISETP.NE.U32.AND P1, PT, R80, RZ, PT ;  /* 0x000000ff5000720c */ /* 0x000fe80003f25070 */
[----:B------:R-:W-:Y:S11]  /*6d60*/  ISETP.NE.AND.EX P1, PT, R81, RZ, PT, P1 ;  /* 0x000000ff5100720c */ /* 0x000ff60003f25310 */
[----:B------:R-:W-:Y:S02]  /*6d70*/  @!UPT UIADD3 URZ, UPT, UPT, URZ, URZ, URZ ;  /* 0x000000fffffff290 */ /* 0x000fe4000fffe0ff */
[----:B------:R-:W1:Y:S01]  /*6d80*/  @P1 LDC.64 R4, c[0x0][0x8a8] ;  /* 0x00022a00ff041b82 */ /* 0x000e620000000a00 */
[----:B------:R-:W-:Y:S04]  /*6d90*/  @P1 IMAD R0, R82, UR36, RZ ;  /* 0x0000002452001c24 */ /* 0x000fe8000f8e02ff */
[----:B-1----:R-:W-:Y:S05]  /*6da0*/  @P1 IMAD.WIDE R4, R0, 0x4, R4 ;  /* 0x0000000400041825 */ /* 0x002fea00078e0204 */
[----:B-----5:R1:W5:Y:S02]  /*6db0*/  @P1 LDG.E R45, desc[UR46][R4.64] ;  /* 0x0000002e042d1981 */ /* 0x020364000c1e1900 */
[----:B-1----:R-:W3:Y:S02]  /*6dc0*/  @!P1 LDC R45, c[0x0][0x8a0] ;  /* 0x00022800ff2d9b82 */ /* 0x002ee40000000800 */
.L_x_134:
[----:B------:R-:W-:Y:S09]  /*6dd0*/  UISETP.NE.AND UP1, UPT, UR52, URZ, UPT ;  /* 0x000000ff3400728c */ /* 0x000ff2000bf25270 */
[----:B------:R-:W-:Y:S05]  /*6de0*/  BRA.U !UP1, `(.L_x_135) ;  /* 0x0000000109407547 */ /* 0x000fea000b800000 */
[----:B------:R-:W-:Y:S02]  /*6df0*/  ISETP.NE.U32.AND P4, PT, R86, RZ, PT ;  /* 0x000000ff5600720c */ /* 0x000fe40003f85070 */
[----:B------:R-:W-:Y:S02]  /*6e00*/  PLOP3.LUT P0, PT, PT, PT, PT, 0x80, 0x8 ;  /* 0x000000000008781c */ /* 0x000fe40003f0f070 */
[----:B------:R-:W-:Y:S11]  /*6e10*/  ISETP.NE.AND.EX P4, PT, R87, RZ, PT, P4 ;  /* 0x000000ff5700720c */ /* 0x000ff60003f85340 */
[----:B------:R-:W-:Y:S02]  /*6e20*/  @!UPT UIADD3 URZ, UPT, UPT, URZ, URZ, URZ ;  /* 0x000000fffffff290 */ /* 0x000fe4000fffe0ff */
[----:B------:R-:W-:Y:S01]  /*6e30*/  @P4 LOP3.LUT P1, RZ, R92, 0xff, RZ, 0xc0, !PT ;  /* 0x000000ff5cff4812 */ /* 0x000fe2000782c0ff */
[----:B------:R-:W1:Y:S03]  /*6e40*/  @P4 LDC.64 R4, c[0x0][0x888] ;  /* 0x00022200ff044b82 */ /* 0x000e660000000a00 */
[----:B------:R-:W-:Y:S02]  /*6e50*/  @P4 PLOP3.LUT P0, PT, P1, PT, PT, 0x80, 0x8 ;  /* 0x000000000008481c */ /* 0x000fe40000f0f070 */
[----:B--2--5:R-:W-:Y:S04]  /*6e60*/  @P4 FSETP.NEU.AND P1, PT, R46, RZ, PT ;  /* 0x000000ff2e00420b */ /* 0x024fe80003f2d000 */
[----:B------:R-:W-:Y:S02]  /*6e70*/  @P4 SEL R0, RZ, 0xffffffff, P1 ;  /* 0xffffffffff004807 */ /* 0x000fe40000800000 */
[----:B-1----:R-:W-:Y:S04]  /*6e80*/  @P4 ISETP.NE.U32.AND P2, PT, R4, RZ, PT ;  /* 0x000000ff0400420c */ /* 0x002fe80003f45070 */
[----:B------:R-:W-:Y:S04]  /*6e90*/  @P4 ISETP.NE.AND.EX P2, PT, R5, RZ, PT, P2 ;  /* 0x000000ff0500420c */ /* 0x000fe80003f45320 */
[----:B------:R-:W-:Y:S02]  /*6ea0*/  @!P0 SEL R0, RZ, 0xffffffff, P2 ;  /* 0xffffffffff008807 */ /* 0x000fe40001000000 */
[----:B------:R-:W-:Y:S02]  /*6eb0*/  @!P4 FSETP.EQ.AND P0, PT, R46, RZ, PT ;  /* 0x000000ff2e00c20b */ /* 0x000fe40003f02000 */
[----:B------:R-:W-:Y:S04]  /*6ec0*/  @P4 LOP3.LUT R0, R0, 0x1, RZ, 0xc0, !PT ;  /* 0x0000000100004812 */ /* 0x000fe800078ec0ff */
[----:B------:R-:W-:Y:S11]  /*6ed0*/  @P4 ISETP.EQ.U32.AND P0, PT, R0, 0x1, PT ;  /* 0x000000010000480c */ /* 0x000ff60003f02070 */
[----:B------:R-:W-:Y:S02]  /*6ee0*/  @!UPT UIADD3 URZ, UPT, UPT, URZ, URZ, URZ ;  /* 0x000000fffffff290 */ /* 0x000fe4000fffe0ff */
.L_x_135:
[----:B------:R-:W-:Y:S05]  /*6ef0*/  BRA.U !UP0, `(.L_x_136) ;  /* 0x0000000108507547 */ /* 0x000fea000b800000 */
[----:B------:R-:W-:Y:S02]  /*6f00*/  VIADD R0, R99, UR41 ;  /* 0x0000002963007c36 */ /* 0x000fe40008000000 */
[C---:B------:R-:W-:Y:S03]  /*6f10*/  VIADD R2, R105.reuse, UR42 ;  /* 0x0000002a69027c36 */ /* 0x040fe60008000000 */
[----:B------:R-:W-:Y:S01]  /*6f20*/  ISETP.GE.AND P2, PT, R0, UR51, PT ;  /* 0x0000003300007c0c */ /* 0x000fe2000bf46270 */
[----:B------:R-:W-:Y:S03]  /*6f30*/  IMAD.U32 R0, RZ, RZ, UR42 ;  /* 0x0000002aff007e24 */ /* 0x000fe6000f8e00ff */
[----:B------:R-:W-:Y:S11]  /*6f40*/  ISETP.GE.OR P2, PT, R2, UR50, P2 ;  /* 0x0000003202007c0c */ /* 0x000ff60009746670 */
[----:B------:R-:W-:Y:S02]  /*6f50*/  @!UPT UIADD3 URZ, UPT, UPT, URZ, URZ, URZ ;  /* 0x000000fffffff290 */ /* 0x000fe4000fffe0ff */
[----:B------:R-:W-:Y:S01]  /*6f60*/  @!P2 IADD3 R4, P1, PT, R105, UR42, RZ ;  /* 0x0000002a6904ac10 */ /* 0x000fe2000ff3e0ff */
[----:B------:R-:W1:Y:S01]  /*6f70*/  @!P2 LDC.64 R2, c[0x0][0x8d0] ;  /* 0x00023400ff02ab82 */ /* 0x000e620000000a00 */
[----:B------:R-:W-:Y:S02]  /*6f80*/  VOTEU.ALL UP0, P2 ;  /* 0x0000000000ff7886 */ /* 0x000fe40001000000 */
[----:B------:R-:W-:Y:S03]  /*6f90*/  @!P2 LEA.HI.X.SX32 R5, R0, RZ, 0x1, P1 ;  /* 0x000000ff0005a211 */ /* 0x000fe600008f0eff */
[----:B------:R-:W-:Y:S06]  /*6fa0*/  @!UP0 USHF.R.S32.HI UR4, URZ, 0x1f, UR36 ;  /* 0x0000001fff048899 */ /* 0x000fec0008011424 */
[C---:B-1----:R-:W-:Y:S02]  /*6fb0*/  @!P2 IMAD R0, R2.reuse, UR4, RZ ;  /* 0x000000040200ac24 */ /* 0x042fe4000f8e02ff */
[----:B------:R-:W-:Y:S04]  /*6fc0*/  @!P2 IMAD.WIDE.U32 R4, R2, UR36, R4 ;  /* 0x000000240204ac25 */ /* 0x000fe8000f8e0004 */
[----:B------:R-:W-:Y:S01]  /*6fd0*/  @!P2 IMAD R0, R3, UR36, R0 ;  /* 0x000000240300ac24 */ /* 0x000fe2000f8e0200 */
[----:B------:R-:W-:Y:S04]  /*6fe0*/  @!P2 IADD3 R2, P1, PT, R4, UR44, RZ ;  /* 0x0000002c0402ac10 */ /* 0x000fe8000ff3e0ff */
[--C-:B------:R-:W-:Y:S02]  /*6ff0*/  @!P2 IADD3.X R3, PT, PT, R5, UR45, R0.reuse, P1, !PT ;  /* 0x0000002d0503ac10 */ /* 0x100fe40008ffe400 */
[----:B------:R-:W-:Y:S06]  /*7000*/  PRMT R0, RZ, 0x7610, R0 ;  /* 0x00007610ff007816 */ /* 0x000fec0000000000 */
[----:B------:R-:W4:Y:S02]  /*7010*/  @!P2 LDG.E.U8 R0, desc[UR46][R2.64] ;  /* 0x0000002e0200a981 */ /* 0x000f24000c1e1100 */
[----:B----4-:R-:W-:Y:S05]  /*7020*/  F2FP.F16.E4M3.UNPACK_B R2, R0 ;  /* 0x00000000ff02723e */ /* 0x010fea00020006ff */
[----:B------:R-:W-:Y:S07]  /*7030*/  HADD2.F32 R2, -RZ, R2.H0_H0 ;  /* 0x20000002ff027230 */ /* 0x000fee0000004100 */
.L_x_136:
[----:B------:R-:W-:Y:S01]  /*7040*/  @!P0 SHF.L.U32 R0, R102, 0x1f, RZ ;  /* 0x0000001f66008819 */ /* 0x000fe200000006ff */
[----:B------:R-:W-:Y:S01]  /*7050*/  BSSY B1, `(.L_x_137) ;  /* 0x000002e000017945 */ /* 0x000fe20003800000 */
[C---:B------:R-:W-:Y:S01]  /*7060*/  LEA R108, R78.reuse, UR49, 0x3 ;  /* 0x000000314e6c7c11 */ /* 0x040fe2000f8e18ff */
[----:B------:R-:W-:Y:S01]  /*7070*/  IMAD R22, R78, 0x20, R79 ;  /* 0x000000204e167824 */ /* 0x000fe200078e024f */
[----:B------:R-:W1:Y:S01]  /*7080*/  @!P0 SYNCS.PHASECHK.TRANS64.TRYWAIT P1, [UR49+0x240], R0 ;  /* 0x00024000ff0085a7 */ /* 0x000e620008021131 */
[----:B------:R-:W-:Y:S02]  /*7090*/  SHF.L.U32 R4, R104, 0x1f, RZ ;  /* 0x0000001f68047819 */ /* 0x000fe400000006ff */
[----:B------:R-:W-:Y:S02]  /*70a0*/  CS2R R18, SRZ ;  /* 0x0000000000127805 */ /* 0x000fe4000001ff00 */
[----:B------:R-:W-:Y:S02]  /*70b0*/  PLOP3.LUT P5, PT, PT, PT, PT, 0x8, 0x80 ;  /* 0x000000000080781c */ /* 0x000fe40003fae170 */
[----:B------:R-:W-:Y:S02]  /*70c0*/  CS2R R16, SRZ ;  /* 0x0000000000107805 */ /* 0x000fe4000001ff00 */
[----:B------:R-:W-:Y:S02]  /*70d0*/  CS2R R58, SRZ ;  /* 0x00000000003a7805 */ /* 0x000fe4000001ff00 */
[----:B------:R-:W-:Y:S01]  /*70e0*/  CS2R R56, SRZ ;  /* 0x0000000000387805 */ /* 0x000fe2000001ff00 */
[----:B------:R4:W2:Y:S01]  /*70f0*/  SYNCS.PHASECHK.TRANS64.TRYWAIT P4, [R108+URZ+0x280], R4 ;  /* 0x000280046c0075a7 */ /* 0x0008a200080811ff */
[----:B-1----:R-:W-:Y:S01]  /*7100*/  @!P0 PLOP3.LUT P5, PT, P1, PT, PT, 0x8, 0x80 ;  /* 0x000000000080881c */ /* 0x002fe20000fae170 */
[----:B------:R-:W-:Y:S01]  /*7110*/  @!UPT UIADD3 URZ, UPT, UPT, URZ, URZ, URZ ;  /* 0x000000fffffff290 */ /* 0x000fe2000fffe0ff */
[----:B----4-:R-:W-:Y:S11]  /*7120*/  @P0 BRA `(.L_x_138) ;  /* 0x0000000000800947 */ /* 0x010ff60003800000 */
[----:B------:R-:W-:Y:S01]  /*7130*/  ISETP.NE.U32.AND P0, PT, RZ, UR38, PT ;  /* 0x00000026ff007c0c */ /* 0x000fe2000bf05070 */
[----:B------:R-:W-:Y:S01]  /*7140*/  BSSY B0, `(.L_x_139) ;  /* 0x0000012000007945 */ /* 0x000fe20003800000 */
[----:B--2--5:R-:W-:Y:S02]  /*7150*/  FSETP.NEU.AND P2, PT, R46, RZ, PT ;  /* 0x000000ff2e00720b */ /* 0x024fe40003f4d000 */
[----:B------:R-:W-:Y:S02]  /*7160*/  CS2R R58, SRZ ;  /* 0x00000000003a7805 */ /* 0x000fe4000001ff00 */
[----:B------:R-:W-:Y:S02]  /*7170*/  ISETP.NE.AND.EX P0, PT, RZ, UR39, PT, P0 ;  /* 0x00000027ff007c0c */ /* 0x000fe4000bf05300 */
[----:B------:R-:W-:Y:S02]  /*7180*/  CS2R R56, SRZ ;  /* 0x0000000000387805 */ /* 0x000fe4000001ff00 */
[----:B------:R-:W-:Y:S02]  /*7190*/  LOP3.LUT P1, RZ, R92, 0xff, RZ, 0xc0, !PT ;  /* 0x000000ff5cff7812 */ /* 0x000fe4000782c0ff */
[----:B------:R-:W-:Y:S02]  /*71a0*/  CS2R R18, SRZ ;  /* 0x0000000000127805 */ /* 0x000fe4000001ff00 */
[----:B------:R-:W-:Y:S02]  /*71b0*/  SEL R0, RZ, 0xffffffff, P2 ;  /* 0xffffffffff007807 */ /* 0x000fe40001000000 */
[----:B------:R-:W-:Y:S02]  /*71c0*/  CS2R R16, SRZ ;  /* 0x0000000000107805 */ /* 0x000fe4000001ff00 */
[----:B------:R-:W-:Y:S04]  /*71d0*/  SEL R3, RZ, 0xffffffff, P0 ;  /* 0xffffffffff037807 */ /* 0x000fe80000000000 */
[----:B------:R-:W-:Y:S04]  /*71e0*/  @P3 SEL R0, R3, R0, !P1 ;  /* 0x0000000003003207 */ /* 0x000fe80004800000 */
[----:B------:R-:W-:Y:S04]  /*71f0*/  LOP3.LUT R0, R0, 0x1, RZ, 0xc0, !PT ;  /* 0x0000000100007812 */ /* 0x000fe800078ec0ff */
[----:B------:R-:W-:Y:S01]  /*7200*/  ISETP.NE.U32.AND P0, PT, R0, 0x1, PT ;  /* 0x000000010000780c */ /* 0x000fe20003f05070 */
[----:B------:R-:W-:Y:S01]  /*7210*/  @!UPT UIADD3 URZ, UPT, UPT, URZ, URZ, URZ ;  /* 0x000000fffffff290 */ /* 0x000fe2000fffe0ff */
[----:B------:R-:W-:Y:S11]  /*7220*/  @!P5 BRA `(.L_x_140) ;  /* 0x00000000000cd947 */ /* 0x000ff60003800000 */
[----:B------:R-:W-:Y:S04]  /*7230*/  SHF.L.U32 R3, R102, 0x1f, RZ ;  /* 0x0000001f66037819 */ /* 0x000fe800000006ff */
[----:B------:R-:W1:Y:S02]  /*7240*/  SYNCS.PHASECHK.TRANS64.TRYWAIT P1, [UR49+0x240], R3 ;  /* 0x00024003ff0075a7 */ /* 0x000e640008021131 */
[----:B-1----:R-:W-:Y:S05]  /*7250*/  @!P1 BRA `(.L_x_141) ;  /* 0x0000002000909947 */ /* 0x002fea0003800000 */
.L_x_140:
[----:B------:R-:W-:Y:S05]  /*7260*/  BSYNC B0 ;  /* 0x0000000000007941 */ /* 0x000fea0003800000 */
.L_x_139:
[----:B------:R4:W2:Y:S01]  /*7270*/  @P0 LDS.128 R56, [R98+UR49+0x400] ;  /* 0x0004003162380984 */ /* 0x0008a20008000c00 */
[----:B------:R-:W-:Y:S01]  /*7280*/  UIADD3 UR4, UPT, UPT, UR49, 0x248, URZ ;  /* 0x0000024831047890 */ /* 0x000fe2000fffe0ff */
[----:B------:R-:W-:Y:S02]  /*7290*/  LOP3.LUT R102, R102, 0x1, RZ, 0x3c, !PT ;  /* 0x0000000166667812 */ /* 0x000fe400078e3cff */
[----:B------:R4:W1:Y:S01]  /*72a0*/  @P0 LDS.128 R16, [R97+0x10] ;  /* 0x0000100061100984 */ /* 0x0008620000000c00 */
[----:B------:R-:W-:Y:S01]  /*72b0*/  UPRMT UR4, UR37, 0x654, UR4 ;  /* 0x0000065425047896 */ /* 0x000fe20008000004 */
[----:B------:R-:W-:Y:S01]  /*72c0*/  @!PT LDS RZ, [RZ] ;  /* 0x00000000fffff984 */ /* 0x000fe20000000800 */
[----:B------:R-:W-:Y:S01]  /*72d0*/  @!PT LDS RZ, [RZ] ;  /* 0x00000000fffff984 */ /* 0x000fe20000000800 */
[----:B------:R-:W-:Y:S01]  /*72e0*/  @!PT LDS RZ, [RZ] ;  /* 0x00000000fffff984 */ /* 0x000fe20000000800 */
[----:B------:R-:W-:Y:S01]  /*72f0*/  @!PT LDS RZ, [RZ] ;  /* 0x00000000fffff984 */ /* 0x000fe20000000800 */
[----:B------:R5:W-:Y:S06]  /*7300*/  MEMBAR.ALL.CTA ;  /* 0x0000000000007992 */ /* 0x000bec0000008000 */
[----:B-----5:R-:W5:Y:S02]  /*7310*/  FENCE.VIEW.ASYNC.S ;  /* 0x00000000000073c6 */ /* 0x020f640000000000 */
[----:B-----5:R-:W-:Y:S03]  /*7320*/  SYNCS.ARRIVE.TRANS64.RED.A1T0 RZ, [UR4], RZ ;  /* 0x000000ffffff79a7 */ /* 0x020fe60008100404 */
.L_x_138:
[----:B------:R-:W-:Y:S05]  /*7330*/  BSYNC B1 ;  /* 0x0000000000017941 */ /* 0x000fea0003800000 */
.L_x_137:
[----:B-1----:R-:W-:Y:S04]  /*7340*/  SHF.R.U32.HI R0, RZ, 0x15, R22 ;  /* 0x00000015ff007819 */ /* 0x002fe80000011616 */
[----:B------:R-:W-:Y:S01]  /*7350*/  LOP3.LUT P0, RZ, R0, 0x3, R100, 0x48, !PT ;  /* 0x0000000300ff7812 */ /* 0x000fe20007804864 */
[----:B------:R-:W-:Y:S01]  /*7360*/  @!UPT UIADD3 URZ, UPT, UPT, URZ, URZ, URZ ;  /* 0x000000fffffff290 */ /* 0x000fe2000fffe0ff */
[----:B--2---:R-:W-:Y:S11]  /*7370*/  @P4 BRA `(.L_x_142) ;  /* 0x0000000000084947 */ /* 0x004ff60003800000 */
[----:B------:R-:W1:Y:S02]  /*7380*/  SYNCS.PHASECHK.TRANS64.TRYWAIT P1, [R108+URZ+0x280], R4 ;  /* 0x000280046c0075a7 */ /* 0x000e6400080211ff */
[----:B-1----:R-:W-:Y:S05]  /*7390*/  @!P1 BRA `(.L_x_143) ;  /* 0x0000002000589947 */ /* 0x002fea0003800000 */
.L_x_142:
[----:B------:R-:W-:Y:S05]  /*73a0*/  @!P0 BRA `(.L_x_144) ;  /* 0x0000000000408947 */ /* 0x000fea0003800000 */
[----:B------:R-:W2:Y:S01]  /*73b0*/  LDCU.64 UR8, c[0x4][0x70] ;  /* 0x01000e00ff0877ac */ /* 0x000ea20008000a00 */
[----:B------:R-:W-:Y:S01]  /*73c0*/  MOV R15, 0x0 ;  /* 0x00000000000f7802 */ /* 0x000fe20000000f00 */
[----:B------:R-:W-:Y:S02]  /*73d0*/  HFMA2 R12, -RZ, RZ, 0, 5.9604644775390625e-08 ;  /* 0x00000001ff0c7431 */ /* 0x000fe400000001ff */
[----:B------:R-:W-:Y:S02]  /*73e0*/  IMAD.MOV.U32 R8, RZ, RZ, 0x192 ;  /* 0x00000192ff087424 */ /* 0x000fe400078e00ff */
[----:B------:R-:W-:Y:S01]  /*73f0*/  IMAD.MOV.U32 R13, RZ, RZ, RZ ;  /* 0x000000ffff0d7224 */ /* 0x000fe200078e00ff */
[----:B------:R-:W3:Y:S01]  /*7400*/  LDCU.64 UR6, c[0x4][0x78] ;  /* 0x01000f00ff0677ac */ /* 0x000ee20008000a00 */
[----:B------:R-:W4:Y:S01]  /*7410*/  LDC.64 R14, c[0x4][R15] ;  /* 0x010000000f0e7b82 */ /* 0x000f220000000a00 */
[----:B------:R-:W3:Y:S01]  /*7420*/  LDCU.64 UR4, c[0x4][0x10] ;  /* 0x01000200ff0477ac */ /* 0x000ee20008000a00 */
[----:B--2---:R-:W-:Y:S01]  /*7430*/  MOV R5, UR9 ;  /* 0x0000000900057c02 */ /* 0x004fe20008000f00 */
[----:B-1----:R-:W-:Y:S01]  /*7440*/  IMAD.U32 R4, RZ, RZ, UR8 ;  /* 0x00000008ff047e24 */ /* 0x002fe2000f8e00ff */
[----:B---3--:R-:W-:Y:S01]  /*7450*/  MOV R7, UR7 ;  /* 0x0000000700077c02 */ /* 0x008fe20008000f00 */
[----:B------:R-:W-:Y:S01]  /*7460*/  IMAD.U32 R6, RZ, RZ, UR6 ;  /* 0x00000006ff067e24 */ /* 0x000fe2000f8e00ff */
[----:B------:R-:W-:Y:S01]  /*7470*/  MOV R11, UR5 ;  /* 0x00000005000b7c02 */ /* 0x000fe20008000f00 */
[----:B------:R-:W-:Y:S02]  /*7480*/  IMAD.U32 R10, RZ, RZ, UR4 ;  /* 0x00000004ff0a7e24 */ /* 0x000fe4000f8e00ff */
[----:B------:R-:W-:Y:S07]  /*7490*/  LEPC R20, `(.L_x_144) ;  /* 0x000000001014794e */ /* 0x000fee0000000000 */
[----:B----45:R-:W-:Y:S05]  /*74a0*/  CALL.ABS.NOINC R14 ;  /* 0x000000000e007343 */ /* 0x030fea0003c00000 */
.L_x_144:
[----:B------:R-:W-:Y:S01]  /*74b0*/  LOP3.LUT P0, RZ, R96, 0x60, RZ, 0xc0, !PT ;  /* 0x0000006060ff7812 */ /* 0x000fe2000780c0ff */
[----:B------:R-:W-:Y:S05]  /*74c0*/  WARPSYNC.ALL ;  /* 0x0000000000007948 */ /* 0x000fea0003800000 */
[----:B------:R-:W-:Y:S01]  /*74d0*/  R2UR UR4, R22 ;  /* 0x00000000160472ca */ /* 0x000fe200000e0000 */
[----:B------:R-:W-:Y:S01]  /*74e0*/  BSSY.RECONVERGENT B0, `(.L_x_145) ;  /* 0x000009b000007945 */ /* 0x000fe20003800200 */
[-C--:B------:R-:W-:Y:S02]  /*74f0*/  F2FP.F16.E4M3.UNPACK_B R6, R56.reuse ;  /* 0x00000038ff06723e */ /* 0x080fe400020006ff */
[----:B------:R-:W-:Y:S02]  /*7500*/  F2FP.F16.E4M3.UNPACK_B R5, R56.H1 ;  /* 0x00000038ff05723e */ /* 0x000fe400030006ff */
[----:B-1----:R-:W-:Y:S01]  /*7510*/  F2FP.F16.E4M3.UNPACK_B R4, R57 ;  /* 0x00000039ff04723e */ /* 0x002fe200020006ff */
[--C-:B------:R-:W-:Y:S01]  /*7520*/  HADD2.F32 R47, -RZ, R6.reuse.H0_H0 ;  /* 0x20000006ff2f7230 */ /* 0x100fe20000004100 */
[-C--:B------:R-:W-:Y:S01]  /*7530*/  F2FP.F16.E4M3.UNPACK_B R64, R16.reuse ;  /* 0x00000010ff40723e */ /* 0x080fe200020006ff */
[----:B------:R-:W-:Y:S01]  /*7540*/  HADD2.F32 R48, -RZ, R6.H1_H1 ;  /* 0x30000006ff307230 */ /* 0x000fe20000004100 */
[----:B------:R-:W-:Y:S01]  /*7550*/  F2FP.F16.E4M3.UNPACK_B R66, R16.H1 ;  /* 0x00000010ff42723e */ /* 0x000fe200030006ff */
        /* <DEDUP_REMOVED lines=13> */
[----:B------:R-:W1:Y:S01]  /*7630*/  LDTM.x32 R4, tmem[UR4] ;  /* 0x00000004000479ee */ /* 0x000e6200082c0000 */
[----:B------:R-:W-:Y:S01]  /*7640*/  NOP ;  /* 0x0000000000007918 */ /* 0x000fe20000000000 */
[----:B------:R-:W-:Y:S01]  /*7650*/  IADD3 R108, PT, PT, R108, 0x2a0, RZ ;  /* 0x000002a06c6c7810 */ /* 0x000fe20007ffe0ff */
[--C-:B------:R-:W-:Y:S01]  /*7660*/  HADD2.F32 R75, -RZ, R0.reuse.H0_H0 ;  /* 0x20000000ff4b7230 */ /* 0x100fe20000004100 */
[-C--:B------:R-:W-:Y:S01]  /*7670*/  F2FP.F16.E4M3.UNPACK_B R56, R58.reuse ;  /* 0x0000003aff38723e */ /* 0x080fe200020006ff */
[----:B------:R-:W-:Y:S01]  /*7680*/  HADD2.F32 R76, -RZ, R0.H1_H1 ;  /* 0x30000000ff4c7230 */ /* 0x000fe20000004100 */
[----:B------:R-:W-:Y:S01]  /*7690*/  LOP3.LUT R108, R108, 0xfefffff8, RZ, 0xc0, !PT ;  /* 0xfefffff86c6c7812 */ /* 0x000fe200078ec0ff */
[----:B------:R-:W-:Y:S01]  /*76a0*/  HADD2.F32 R67, -RZ, R68.H0_H0 ;  /* 0x20000044ff437230 */ /* 0x000fe20000004100 */
[-C--:B------:R-:W-:Y:S01]  /*76b0*/  F2FP.F16.E4M3.UNPACK_B R60, R59.reuse ;  /* 0x0000003bff3c723e */ /* 0x080fe200020006ff */
[--C-:B------:R-:W-:Y:S01]  /*76c0*/  HADD2.F32 R55, -RZ, R56.reuse.H0_H0 ;  /* 0x20000038ff377230 */ /* 0x100fe20000004100 */
[----:B-1----:R1:W-:Y:S01]  /*76d0*/  SYNCS.ARRIVE.TRANS64.RED.A1T0 RZ, [R108+URZ], RZ ;  /* 0x000000ff6cff79a7 */ /* 0x0023e200081004ff */
[----:B------:R-:W-:Y:S01]  /*76e0*/  HADD2.F32 R56, -RZ, R56.H1_H1 ;  /* 0x30000038ff387230 */ /* 0x000fe20000004100 */
[----:B------:R-:W-:Y:S01]  /*76f0*/  F2FP.F16.E4M3.UNPACK_B R62, R59.H1 ;  /* 0x0000003bff3e723e */ /* 0x000fe200030006ff */
[--C-:B------:R-:W-:Y:S01]  /*7700*/  HADD2.F32 R59, -RZ, R60.reuse.H0_H0 ;  /* 0x2000003cff3b7230 */ /* 0x100fe20000004100 */
[----:B------:R-:W-:Y:S01]  /*7710*/  F2FP.F16.E4M3.UNPACK_B R57, R57.H1 ;  /* 0x00000039ff39723e */ /* 0x000fe200030006ff */
[----:B------:R-:W-:Y:S01]  /*7720*/  HADD2.F32 R60, -RZ, R60.H1_H1 ;  /* 0x3000003cff3c7230 */ /* 0x000fe20000004100 */
[----:B------:R-:W-:Y:S01]  /*7730*/  F2FP.F16.E4M3.UNPACK_B R58, R58.H1 ;  /* 0x0000003aff3a723e */ /* 0x000fe200030006ff */
[----:B------:R-:W-:Y:S01]  /*7740*/  HADD2.F32 R68, -RZ, R68.H1_H1 ;  /* 0x30000044ff447230 */ /* 0x000fe20000004100 */
[----:B------:R-:W-:Y:S01]  /*7750*/  IADD3 R78, PT, PT, R78, 0x1, RZ ;  /* 0x000000014e4e7810 */ /* 0x000fe20007ffe0ff */
[--C-:B------:R-:W-:Y:S02]  /*7760*/  HADD2.F32 R71, -RZ, R72.reuse.H0_H0 ;  /* 0x20000048ff477230 */ /* 0x100fe40000004100 */
[----:B------:R-:W-:Y:S02]  /*7770*/  HADD2.F32 R72, -RZ, R72.H1_H1 ;  /* 0x30000048ff487230 */ /* 0x000fe40000004100 */
[----:B------:R-:W-:Y:S02]  /*7780*/  HADD2.F32 R74, -RZ, R3.H1_H1 ;  /* 0x30000003ff4a7230 */ /* 0x000fe40000004100 */
[C-C-:B---3-5:R-:W-:Y:S01]  /*7790*/  FFMA R4, R45.reuse, R4, R2.reuse ;  /* 0x000000042d047223 */ /* 0x168fe20000000002 */
[C-C-:B------:R-:W-:Y:S01]  /*77a0*/  FFMA R5, R45.reuse, R5, R2.reuse ;  /* 0x000000052d057223 */ /* 0x140fe20000000002 */
        /* <DEDUP_REMOVED lines=29> */
[----:B------:R-:W-:Y:S01]  /*7980*/  FFMA R2, R45, R35, R2 ;  /* 0x000000232d027223 */ /* 0x000fe20000000002 */
[C---:B------:R-:W-:Y:S01]  /*7990*/  FFMA R4, R46.reuse, R47, R4 ;  /* 0x0000002f2e047223 */ /* 0x040fe20000000004 */
[C---:B------:R-:W-:Y:S01]  /*79a0*/  FFMA R5, R46.reuse, R48, R5 ;  /* 0x000000302e057223 */ /* 0x040fe20000000005 */
[--C-:B------:R-:W-:Y:S02]  /*79b0*/  HADD2.F32 R53, -RZ, R57.reuse.H0_H0 ;  /* 0x20000039ff357230 */ /* 0x100fe40000004100 */
[C---:B------:R-:W-:Y:S01]  /*79c0*/  FFMA R6, R46.reuse, R49, R6 ;  /* 0x000000312e067223 */ /* 0x040fe20000000006 */
[----:B------:R-:W-:Y:S02]  /*79d0*/  HADD2.F32 R54, -RZ, R57.H1_H1 ;  /* 0x30000039ff367230 */ /* 0x000fe40000004100 */
[C---:B------:R-:W-:Y:S01]  /*79e0*/  FFMA R7, R46.reuse, R50, R7 ;  /* 0x000000322e077223 */ /* 0x040fe20000000007 */
[C---:B------:R-:W-:Y:S01]  /*79f0*/  FFMA R8, R46.reuse, R51, R8 ;  /* 0x000000332e087223 */ /* 0x040fe20000000008 */
[C---:B------:R-:W-:Y:S01]  /*7a00*/  FFMA R9, R46.reuse, R52, R9 ;  /* 0x000000342e097223 */ /* 0x040fe20000000009 */
[--C-:B------:R-:W-:Y:S02]  /*7a10*/  HADD2.F32 R57, -RZ, R58.reuse.H0_H0 ;  /* 0x2000003aff397230 */ /* 0x100fe40000004100 */
[C---:B------:R-:W-:Y:S01]  /*7a20*/  FFMA R10, R46.reuse, R53, R10 ;  /* 0x000000352e0a7223 */ /* 0x040fe2000000000a */
[----:B------:R-:W-:Y:S01]  /*7a30*/  F2FP.SATFINITE.RELU.E4M3.F32.PACK_AB_MERGE_C R6, R7, R6, RZ ;  /* 0x000000060706723e */ /* 0x000fe200048078ff */
[----:B------:R-:W-:Y:S02]  /*7a40*/  HADD2.F32 R58, -RZ, R58.H1_H1 ;  /* 0x3000003aff3a7230 */ /* 0x000fe40000004100 */
[C---:B------:R-:W-:Y:S01]  /*7a50*/  FFMA R11, R46.reuse, R54, R11 ;  /* 0x000000362e0b7223 */ /* 0x040fe2000000000b */
[C---:B------:R-:W-:Y:S01]  /*7a60*/  FFMA R12, R46.reuse, R55, R12 ;  /* 0x000000372e0c7223 */ /* 0x040fe2000000000c */
[----:B------:R-:W-:Y:S01]  /*7a70*/  F2FP.SATFINITE.RELU.E4M3.F32.PACK_AB_MERGE_C R4, R5, R4, R6 ;  /* 0x000000040504723e */ /* 0x000fe20004807806 */
        /* <DEDUP_REMOVED lines=19> */
[C---:B------:R-:W-:Y:S01]  /*7bb0*/  FFMA R26, R46.reuse, R69, R26 ;  /* 0x000000452e1a7223 */ /* 0x040fe2000000001a */
[C---:B------:R-:W-:Y:S01]  /*7bc0*/  FFMA R27, R46.reuse, R70, R27 ;  /* 0x000000462e1b7223 */ /* 0x040fe2000000001b */
[C---:B------:R-:W-:Y:S01]  /*7bd0*/  FFMA R24, R46.reuse, R71, R24 ;  /* 0x000000472e187223 */ /* 0x040fe20000000018 */
[C---:B------:R-:W-:Y:S01]  /*7be0*/  FFMA R25, R46.reuse, R72, R25 ;  /* 0x000000482e197223 */ /* 0x040fe20000000019 */
[--C-:B------:R-:W-:Y:S02]  /*7bf0*/  HADD2.F32 R32, -RZ, R77.reuse.H0_H0 ;  /* 0x2000004dff207230 */ /* 0x100fe40000004100 */
[C---:B------:R-:W-:Y:S01]  /*7c00*/  FFMA R30, R46.reuse, R73, R30 ;  /* 0x000000492e1e7223 */ /* 0x040fe2000000001e */
[----:B------:R-:W-:Y:S02]  /*7c10*/  HADD2.F32 R33, -RZ, R77.H1_H1 ;  /* 0x3000004dff217230 */ /* 0x000fe40000004100 */
[C---:B------:R-:W-:Y:S01]  /*7c20*/  FFMA R31, R46.reuse, R74, R31 ;  /* 0x0000004a2e1f7223 */ /* 0x040fe2000000001f */
[----:B------:R-:W-:Y:S01]  /*7c30*/  F2FP.SATFINITE.RELU.E4M3.F32.PACK_AB_MERGE_C R10, R11, R10, RZ ;  /* 0x0000000a0b0a723e */ /* 0x000fe200048078ff */
[C---:B------:R-:W-:Y:S01]  /*7c40*/  FFMA R28, R46.reuse, R75, R28 ;  /* 0x0000004b2e1c7223 */ /* 0x040fe2000000001c */
[----:B------:R-:W-:Y:S01]  /*7c50*/  F2FP.SATFINITE.RELU.E4M3.F32.PACK_AB_MERGE_C R14, R15, R14, RZ ;  /* 0x0000000e0f0e723e */ /* 0x000fe200048078ff */
[C---:B------:R-:W-:Y:S01]  /*7c60*/  FFMA R29, R46.reuse, R76, R29 ;  /* 0x0000004c2e1d7223 */ /* 0x040fe2000000001d */
[----:B------:R-:W-:Y:S01]  /*7c70*/  F2FP.SATFINITE.RELU.E4M3.F32.PACK_AB_MERGE_C R7, R19, R18, RZ ;  /* 0x000000121307723e */ /* 0x000fe200048078ff */
[C---:B------:R-:W-:Y:S01]  /*7c80*/  FFMA R34, R46.reuse, R32, R34 ;  /* 0x000000202e227223 */ /* 0x040fe20000000022 */
[----:B------:R-:W-:Y:S01]  /*7c90*/  F2FP.SATFINITE.RELU.E4M3.F32.PACK_AB_MERGE_C R22, R23, R22, RZ ;  /* 0x000000161716723e */ /* 0x000fe200048078ff */
[----:B------:R-:W-:Y:S01]  /*7ca0*/  FFMA R2, R46, R33, R2 ;  /* 0x000000212e027223 */ /* 0x000fe20000000002 */
[----:B------:R-:W-:Y:S02]  /*7cb0*/  F2FP.SATFINITE.RELU.E4M3.F32.PACK_AB_MERGE_C R5, R9, R8, R10 ;  /* 0x000000080905723e */ /* 0x000fe4000480780a */
[----:B------:R-:W-:Y:S02]  /*7cc0*/  F2FP.SATFINITE.RELU.E4M3.F32.PACK_AB_MERGE_C R6, R13, R12, R14 ;  /* 0x0000000c0d06723e */ /* 0x000fe4000480780e */
[----:B------:R-:W-:Y:S02]  /*7cd0*/  F2FP.SATFINITE.RELU.E4M3.F32.PACK_AB_MERGE_C R7, R17, R16, R7 ;  /* 0x000000101107723e */ /* 0x000fe40004807807 */
[----:B------:R-:W-:Y:S02]  /*7ce0*/  F2FP.SATFINITE.RELU.E4M3.F32.PACK_AB_MERGE_C R20, R21, R20, R22 ;  /* 0x000000141514723e */ /* 0x000fe40004807816 */
[----:B------:R-:W-:Y:S01]  /*7cf0*/  F2FP.SATFINITE.RELU.E4M3.F32.PACK_AB_MERGE_C R21, R27, R26, RZ ;  /* 0x0000001a1b15723e */ /* 0x000fe200048078ff */
[----:B------:R1:W-:Y:S01]  /*7d00*/  STS.128 [R98+UR49+0x1400], R4 ;  /* 0x0014000462007988 */ /* 0x0003e20008000c31 */
[----:B------:R-:W-:Y:S02]  /*7d10*/  F2FP.SATFINITE.RELU.E4M3.F32.PACK_AB_MERGE_C R22, R31, R30, RZ ;  /* 0x0000001e1f16723e */ /* 0x000fe400048078ff */
[----:B------:R-:W-:Y:S02]  /*7d20*/  F2FP.SATFINITE.RELU.E4M3.F32.PACK_AB_MERGE_C R2, R2, R34, RZ ;  /* 0x000000220202723e */ /* 0x000fe400048078ff */
[----:B------:R-:W-:Y:S02]  /*7d30*/  F2FP.SATFINITE.RELU.E4M3.F32.PACK_AB_MERGE_C R21, R3, R0, R21 ;  /* 0x000000000315723e */ /* 0x000fe40004807815 */
[----:B------:R-:W-:Y:S02]  /*7d40*/  F2FP.SATFINITE.RELU.E4M3.F32.PACK_AB_MERGE_C R22, R25, R24, R22 ;  /* 0x000000181916723e */ /* 0x000fe40004807816 */
[----:B------:R-:W-:Y:S05]  /*7d50*/  F2FP.SATFINITE.RELU.E4M3.F32.PACK_AB_MERGE_C R23, R29, R28, R2 ;  /* 0x0000001c1d17723e */ /* 0x000fea0004807802 */
[----:B------:R1:W-:Y:S01]  /*7d60*/  STS.128 [R97+0x1010], R20 ;  /* 0x0010101461007388 */ /* 0x0003e20000000c00 */
[----:B------:R-:W-:Y:S01]  /*7d70*/  @!PT LDS RZ, [RZ] ;  /* 0x00000000fffff984 */ /* 0x000fe20000000800 */
[----:B------:R-:W-:Y:S01]  /*7d80*/  @!PT LDS RZ, [RZ] ;  /* 0x00000000fffff984 */ /* 0x000fe20000000800 */
[----:B------:R-:W-:Y:S01]  /*7d90*/  @!PT LDS RZ, [RZ] ;  /* 0x00000000fffff984 */ /* 0x000fe20000000800 */
[----:B------:R-:W-:Y:S01]  /*7da0*/  @!PT LDS RZ, [RZ] ;  /* 0x00000000fffff984 */ /* 0x000fe20000000800 */
[----:B------:R2:W-:Y:S07]  /*7db0*/  MEMBAR.ALL.CTA ;  /* 0x0000000000007992 */ /* 0x0005ee0000008000 */
[----:B--2---:R-:W2:Y:S02]  /*7dc0*/  FENCE.VIEW.ASYNC.S ;  /* 0x00000000000073c6 */ /* 0x004ea40000000000 */
[----:B--2---:R-:W-:Y:S06]  /*7dd0*/  BAR.SYNC.DEFER_BLOCKING 0x1, 0x80 ;  /* 0x0042000000007b1d */ /* 0x004fec0000010000 */
[----:B------:R-:W-:Y:S05]  /*7de0*/  @P0 BRA `(.L_x_146) ;  /* 0x0000000000280947 */ /* 0x000fea0003800000 */
[----:B------:R-:W-:Y:S02]  /*7df0*/  UIADD3 UR4, UPT, UPT, UR49, 0x1400, URZ ;  /* 0x0000140031047890 */ /* 0x000fe4000fffe0ff */
[----:B------:R-:W-:Y:S01]  /*7e00*/  UIADD3 UR6, UP0, UPT, UR54, 0x680, URZ ;  /* 0x0000068036067890 */ /* 0x000fe2000ff1e0ff */
[----:B------:R-:W-:Y:S03]  /*7e10*/  UMOV UR43, UR36 ;  /* 0x00000024002b7c82 */ /* 0x000fe60008000000 */
[----:B------:R-:W-:Y:S01]  /*7e20*/  MOV R106, UR4 ;  /* 0x00000004006a7c02 */ /* 0x000fe20008000f00 */
[----:B------:R-:W-:Y:S03]  /*7e30*/  UIADD3.X UR7, UPT, UPT, URZ, UR55, URZ, UP0, !UPT ;  /* 0x00000037ff077290 */ /* 0x000fe600087fe4ff */
[----:B------:R-:W-:Y:S11]  /*7e40*/  R2UR UR40, R106 ;  /* 0x000000006a2872ca */ /* 0x000ff600000e0000 */
[----:B------:R-:W-:Y:S02]  /*7e50*/  @!UPT UIADD3 URZ, UPT, UPT, URZ, URZ, URZ ;  /* 0x000000fffffff290 */ /* 0x000fe4000fffe0ff */
[----:B------:R2:W-:Y:S01]  /*7e60*/  UTMASTG.3D [UR40], [UR6] ;  /* 0x00000028060073b5 */ /* 0x0005e20008010000 */
[----:B------:R0:W-:Y:S01]  /*7e70*/  UTMACMDFLUSH ;  /* 0x00000000000079b7 */ /* 0x0001e20000000000 */
[----:B--2---:R-:W-:Y:S04]  /*7e80*/  DEPBAR.LE SB0, 0x0 ;  /* 0x000080000000791a */ /* 0x004fe80000000000 */
.L_x_146:
[----:B------:R-:W-:Y:S05]  /*7e90*/  BSYNC.RECONVERGENT B0 ;  /* 0x0000000000007941 */ /* 0x000fea0003800200 */
.L_x_145:
[----:B------:R-:W-:Y:S01]  /*7ea0*/  BAR.SYNC.DEFER_BLOCKING 0x1, 0x80 ;  /* 0x0042000000007b1d */ /* 0x000fe20000010000 */
[----:B------:R-:W-:Y:S01]  /*7eb0*/  ISETP.NE.AND P2, PT, R107, RZ, PT ;  /* 0x000000ff6b00720c */ /* 0x000fe20003f45270 */
[----:B------:R-:W-:Y:S01]  /*7ec0*/  IMAD.IADD R15, R43, 0x1, R90 ;  /* 0x000000012b0f7824 */ /* 0x000fe200078e025a */
[----:B------:R-:W-:Y:S01]  /*7ed0*/  ISETP.NE.AND P0, PT, R109, 0x2, PT ;  /* 0x000000026d00780c */ /* 0x000fe20003f05270 */
[----:B------:R-:W-:Y:S01]  /*7ee0*/  IMAD.IADD R14, R44, 0x1, R91 ;  /* 0x000000012c0e7824 */ /* 0x000fe200078e025b */
[----:B------:R-:W-:Y:S02]  /*7ef0*/  ISETP.NE.AND P1, PT, R78, 0x4, PT ;  /* 0x000000044e00780c */ /* 0x000fe40003f25270 */
[----:B------:R-:W-:Y:S02]  /*7f00*/  SEL R2, RZ, 0x1, P0 ;  /* 0x00000001ff027807 */ /* 0x000fe40000000000 */
[----:B------:R-:W-:Y:S02]  /*7f10*/  SEL R0, RZ, 0x1, P1 ;  /* 0x00000001ff007807 */ /* 0x000fe40000800000 */
[----:B------:R-:W-:Y:S02]  /*7f20*/  LOP3.LUT R103, R103, R2, RZ, 0x3c, !PT ;  /* 0x0000000267677212 */ /* 0x000fe400078e3cff */
[----:B------:R-:W-:Y:S02]  /*7f30*/  LOP3.LUT R104, R104, R0, RZ, 0x3c, !PT ;  /* 0x0000000068687212 */ /* 0x000fe400078e3cff */
[----:B------:R-:W-:Y:S02]  /*7f40*/  @P2 R2UR UR36, R101 ;  /* 0x00000000652422ca */ /* 0x000fe400000e0000 */
[----:B------:R-:W-:Y:S02]  /*7f50*/  SEL R109, R109, RZ, P0 ;  /* 0x000000ff6d6d7207 */ /* 0x000fe40000000000 */
[----:B------:R-:W-:Y:S01]  /*7f60*/  SEL R78, R78, RZ, P1 ;  /* 0x000000ff4e4e7207 */ /* 0x000fe20000800000 */
[----:B------:R-:W-:Y:S10]  /*7f70*/  @P2 BRA `(.L_x_147) ;  /* 0xffffffe4002c2947 */ /* 0x000ff4000383ffff */
[----:B------:R-:W-:Y:S05]  /*7f80*/  EXIT ;  /* 0x000000000000794d */ /* 0x000fea0003800000 */
.L_x_25:
[----:B--2---:R2:W4:Y:S02]  /*7f90*/  SYNCS.PHASECHK.TRANS64.TRYWAIT P0, [R2+URZ+0x2d0], R3 ;  /* 0x0002d003020075a7 */ /* 0x00452400080011ff */
[----:B----4-:R-:W-:Y:S05]  /*7fa0*/  @!P0 NANOSLEEP.SYNCS 0x989680 ;  /* 0x009896800000895d */ /* 0x010fea0003900000 */
[----:B------:R-:W4:Y:S02]  /*7fb0*/  @!P0 SYNCS.PHASECHK.TRANS64 P0, [R2+URZ+0x2d0], R3 ;  /* 0x0002d003020085a7 */ /* 0x000f2400080010ff */
[----:B----4-:R-:W-:Y:S05]  /*7fc0*/  @!P0 BRA `(.L_x_25) ;  /* 0xfffffffc00f08947 */ /* 0x010fea000383ffff */
[----:B------:R-:W-:Y:S05]  /*7fd0*/  BRA `(.L_x_148) ;  /* 0xffffff9800ec7947 */ /* 0x000fea000383ffff */
.L_x_28:
[----:B------:R-:W-:-:S07]  /*7fe0*/  MOV R2, UR33 ;  /* 0x0000002100027c02 */ /* 0x000fce0008000f00 */
.L_x_149:
[----:B-1----:R1:W2:Y:S02]  /*7ff0*/  SYNCS.PHASECHK.TRANS64.TRYWAIT P0, [R2+URZ+0x120], R4 ;  /* 0x00012004020075a7 */ /* 0x0022a400080011ff */
[----:B--2---:R-:W-:Y:S05]  /*8000*/  @!P0 NANOSLEEP.SYNCS 0x989680 ;  /* 0x009896800000895d */ /* 0x004fea0003900000 */
[----:B------:R-:W2:Y:S02]  /*8010*/  @!P0 SYNCS.PHASECHK.TRANS64 P0, [R2+URZ+0x120], R4 ;  /* 0x00012004020085a7 */ /* 0x000ea400080010ff */
[----:B--2---:R-:W-:Y:S05]  /*8020*/  @!P0 BRA `(.L_x_149) ;  /* 0xfffffffc00f08947 */ /* 0x004fea000383ffff */
[----:B------:R-:W-:Y:S05]  /*8030*/  BRA `(.L_x_27) ;  /* 0xffffff9c00547947 */ /* 0x000fea000383ffff */
.L_x_35:
[----:B-1----:R-:W-:-:S07]  /*8040*/  MOV R2, UR17 ;  /* 0x0000001100027c02 */ /* 0x002fce0008000f00 */
.L_x_150:
[----:B-1----:R1:W2:Y:S02]  /*8050*/  SYNCS.PHASECHK.TRANS64.TRYWAIT P0, [R2+URZ+0x120], R4 ;  /* 0x00012004020075a7 */ /* 0x0022a400080011ff */
[----:B--2---:R-:W-:Y:S05]  /*8060*/  @!P0 NANOSLEEP.SYNCS 0x989680 ;  /* 0x009896800000895d */ /* 0x004fea0003900000 */
[----:B------:R-:W2:Y:S02]  /*8070*/  @!P0 SYNCS.PHASECHK.TRANS64 P0, [R2+URZ+0x120], R4 ;  /* 0x00012004020085a7 */ /* 0x000ea400080010ff */
[----:B--2---:R-:W-:Y:S05]  /*8080*/  @!P0 BRA `(.L_x_150) ;  /* 0xfffffffc00f08947 */ /* 0x004fea000383ffff */
[----:B------:R-:W-:Y:S05]  /*8090*/  BRA `(.L_x_34) ;  /* 0xffffffa000147947 */ /* 0x000fea000383ffff */
.L_x_40:
[----:B-1----:R1:W2:Y:S02]  /*80a0*/  SYNCS.PHASECHK.TRANS64.TRYWAIT P0, [R2+URZ+0x260], R3 ;  /* 0x00026003020075a7 */ /* 0x0022a400080011ff */
[----:B--2---:R-:W-:Y:S05]  /*80b0*/  @!P0 NANOSLEEP.SYNCS 0x989680 ;  /* 0x009896800000895d */ /* 0x004fea0003900000 */
[----:B------:R-:W2:Y:S02]  /*80c0*/  @!P0 SYNCS.PHASECHK.TRANS64 P0, [R2+URZ+0x260], R3 ;  /* 0x00026003020085a7 */ /* 0x000ea400080010ff */
[----:B--2---:R-:W-:Y:S05]  /*80d0*/  @!P0 BRA `(.L_x_40) ;  /* 0xfffffffc00f08947 */ /* 0x004fea000383ffff */
[----:B------:R-:W-:Y:S05]  /*80e0*/  BRA `(.L_x_151) ;  /* 0xffffffa000b87947 */ /* 0x000fea000383ffff */
.L_x_44:
[----:B---3--:R-:W-:-:S07]  /*80f0*/  MOV R0, UR5 ;  /* 0x0000000500007c02 */ /* 0x008fce0008000f00 */
.L_x_152:
[----:B-1----:R1:W2:Y:S02]  /*8100*/  SYNCS.PHASECHK.TRANS64.TRYWAIT P0, [R0+URZ], R2 ;  /* 0x00000002000075a7 */ /* 0x0022a400080011ff */
[----:B--2---:R-:W-:Y:S05]  /*8110*/  @!P0 NANOSLEEP.SYNCS 0x989680 ;  /* 0x009896800000895d */ /* 0x004fea0003900000 */
[----:B------:R-:W2:Y:S02]  /*8120*/  @!P0 SYNCS.PHASECHK.TRANS64 P0, [R0+URZ], R2 ;  /* 0x00000002000085a7 */ /* 0x000ea400080010ff */
[----:B--2---:R-:W-:Y:S05]  /*8130*/  @!P0 BRA `(.L_x_152) ;  /* 0xfffffffc00f08947 */ /* 0x004fea000383ffff */
[----:B------:R-:W-:Y:S05]  /*8140*/  BRA `(.L_x_153) ;  /* 0xffffffa800287947 */ /* 0x000fea000383ffff */
.L_x_45:
[----:B---3--:R-:W-:-:S07]  /*8150*/  MOV R0, UR5 ;  /* 0x0000000500007c02 */ /* 0x008fce0008000f00 */
.L_x_154:
[----:B-1----:R1:W2:Y:S02]  /*8160*/  SYNCS.PHASECHK.TRANS64.TRYWAIT P0, [R0+URZ], R3 ;  /* 0x00000003000075a7 */ /* 0x0022a400080011ff */
[----:B--2---:R-:W-:Y:S05]  /*8170*/  @!P0 NANOSLEEP.SYNCS 0x989680 ;  /* 0x009896800000895d */ /* 0x004fea0003900000 */
[----:B------:R-:W2:Y:S02]  /*8180*/  @!P0 SYNCS.PHASECHK.TRANS64 P0, [R0+URZ], R3 ;  /* 0x00000003000085a7 */ /* 0x000ea400080010ff */
[----:B--2---:R-:W-:Y:S05]  /*8190*/  @!P0 BRA `(.L_x_154) ;  /* 0xfffffffc00f08947 */ /* 0x004fea000383ffff */
[----:B------:R-:W-:Y:S05]  /*81a0*/  BRA `(.L_x_155) ;  /* 0xffffffa800347947 */ /* 0x000fea000383ffff */
.L_x_46:
[----:B---3--:R-:W-:-:S07]  /*81b0*/  MOV R0, UR5 ;  /* 0x0000000500007c02 */ /* 0x008fce0008000f00 */
.L_x_156:
[----:B-1----:R1:W2:Y:S02]  /*81c0*/  SYNCS.PHASECHK.TRANS64.TRYWAIT P0, [R0+URZ], R3 ;  /* 0x00000003000075a7 */ /* 0x0022a400080011ff */
[----:B--2---:R-:W-:Y:S05]  /*81d0*/  @!P0 NANOSLEEP.SYNCS 0x989680 ;  /* 0x009896800000895d */ /* 0x004fea0003900000 */
[----:B------:R-:W2:Y:S02]  /*81e0*/  @!P0 SYNCS.PHASECHK.TRANS64 P0, [R0+URZ], R3 ;  /* 0x00000003000085a7 */ /* 0x000ea400080010ff */
[----:B--2---:R-:W-:Y:S05]  /*81f0*/  @!P0 BRA `(.L_x_156) ;  /* 0xfffffffc00f08947 */ /* 0x004fea000383ffff */
[----:B------:R-:W-:Y:S05]  /*8200*/  BRA `(.L_x_157) ;  /* 0xffffffa800407947 */ /* 0x000fea000383ffff */
.L_x_47:
[----:B---3--:R-:W-:-:S07]  /*8210*/  MOV R0, UR5 ;  /* 0x0000000500007c02 */ /* 0x008fce0008000f00 */
.L_x_158:
[----:B-1----:R1:W2:Y:S02]  /*8220*/  SYNCS.PHASECHK.TRANS64.TRYWAIT P0, [R0+URZ], R3 ;  /* 0x00000003000075a7 */ /* 0x0022a400080011ff */
[----:B--2---:R-:W-:Y:S05]  /*8230*/  @!P0 NANOSLEEP.SYNCS 0x989680 ;  /* 0x009896800000895d */ /* 0x004fea0003900000 */
[----:B------:R-:W2:Y:S02]  /*8240*/  @!P0 SYNCS.PHASECHK.TRANS64 P0, [R0+URZ], R3 ;  /* 0x00000003000085a7 */ /* 0x000ea400080010ff */
[----:B--2---:R-:W-:Y:S05]  /*8250*/  @!P0 BRA `(.L_x_158) ;  /* 0xfffffffc00f08947 */ /* 0x004fea000383ffff */
[----:B------:R-:W-:Y:S05]  /*8260*/  BRA `(.L_x_159) ;  /* 0xffffffa8004c7947 */ /* 0x000fea000383ffff */
.L_x_48:
[----:B---3--:R-:W-:-:S07]  /*8270*/  MOV R0, UR5 ;  /* 0x0000000500007c02 */ /* 0x008fce0008000f00 */
.L_x_160:
[----:B-1----:R1:W2:Y:S02]  /*8280*/  SYNCS.PHASECHK.TRANS64.TRYWAIT P0, [R0+URZ], R3 ;  /* 0x00000003000075a7 */ /* 0x0022a400080011ff */
[----:B--2---:R-:W-:Y:S05]  /*8290*/  @!P0 NANOSLEEP.SYNCS 0x989680 ;  /* 0x009896800000895d */ /* 0x004fea0003900000 */
[----:B------:R-:W2:Y:S02]  /*82a0*/  @!P0 SYNCS.PHASECHK.TRANS64 P0, [R0+URZ], R3 ;  /* 0x00000003000085a7 */ /* 0x000ea400080010ff */
[----:B--2---:R-:W-:Y:S05]  /*82b0*/  @!P0 BRA `(.L_x_160) ;  /* 0xfffffffc00f08947 */ /* 0x004fea000383ffff */
[----:B------:R-:W-:Y:S05]  /*82c0*/  BRA `(.L_x_161) ;  /* 0xffffffa800587947 */ /* 0x000fea000383ffff */
.L_x_49:
[----:B---3--:R-:W-:-:S07]  /*82d0*/  MOV R0, UR5 ;  /* 0x0000000500007c02 */ /* 0x008fce0008000f00 */
.L_x_162:
[----:B-1----:R1:W2:Y:S02]  /*82e0*/  SYNCS.PHASECHK.TRANS64.TRYWAIT P0, [R0+URZ], R3 ;  /* 0x00000003000075a7 */ /* 0x0022a400080011ff */
[----:B--2---:R-:W-:Y:S05]  /*82f0*/  @!P0 NANOSLEEP.SYNCS 0x989680 ;  /* 0x009896800000895d */ /* 0x004fea0003900000 */
[----:B------:R-:W2:Y:S02]  /*8300*/  @!P0 SYNCS.PHASECHK.TRANS64 P0, [R0+URZ], R3 ;  /* 0x00000003000085a7 */ /* 0x000ea400080010ff */
[----:B--2---:R-:W-:Y:S05]  /*8310*/  @!P0 BRA `(.L_x_162) ;  /* 0xfffffffc00f08947 */ /* 0x004fea000383ffff */
[----:B------:R-:W-:Y:S05]  /*8320*/  BRA `(.L_x_163) ;  /* 0xffffffa800647947 */ /* 0x000fea000383ffff */
.L_x_50:
[----:B---3--:R-:W-:-:S07]  /*8330*/  MOV R0, UR5 ;  /* 0x0000000500007c02 */ /* 0x008fce0008000f00 */
.L_x_164:
[----:B-1----:R1:W2:Y:S02]  /*8340*/  SYNCS.PHASECHK.TRANS64.TRYWAIT P0, [R0+URZ], R3 ;  /* 0x00000003000075a7 */ /* 0x0022a400080011ff */
[----:B--2---:R-:W-:Y:S05]  /*8350*/  @!P0 NANOSLEEP.SYNCS 0x989680 ;  /* 0x009896800000895d */ /* 0x004fea0003900000 */
[----:B------:R-:W2:Y:S02]  /*8360*/  @!P0 SYNCS.PHASECHK.TRANS64 P0, [R0+URZ], R3 ;  /* 0x00000003000085a7 */ /* 0x000ea400080010ff */
[----:B--2---:R-:W-:Y:S05]  /*8370*/  @!P0 BRA `(.L_x_164) ;  /* 0xfffffffc00f08947 */ /* 0x004fea000383ffff */
[----:B------:R-:W-:Y:S05]  /*8380*/  BRA `(.L_x_165) ;  /* 0xffffffa800707947 */ /* 0x000fea000383ffff */
.L_x_51:
[----:B---3--:R-:W-:-:S07]  /*8390*/  MOV R0, UR5 ;  /* 0x0000000500007c02 */ /* 0x008fce0008000f00 */
.L_x_166:
[----:B-1----:R1:W2:Y:S02]  /*83a0*/  SYNCS.PHASECHK.TRANS64.TRYWAIT P0, [R0+URZ], R3 ;  /* 0x00000003000075a7 */ /* 0x0022a400080011ff */
[----:B--2---:R-:W-:Y:S05]  /*83b0*/  @!P0 NANOSLEEP.SYNCS 0x989680 ;  /* 0x009896800000895d */ /* 0x004fea0003900000 */
[----:B------:R-:W2:Y:S02]  /*83c0*/  @!P0 SYNCS.PHASECHK.TRANS64 P0, [R0+URZ], R3 ;  /* 0x00000003000085a7 */ /* 0x000ea400080010ff */
[----:B--2---:R-:W-:Y:S05]  /*83d0*/  @!P0 BRA `(.L_x_166) ;  /* 0xfffffffc00f08947 */ /* 0x004fea000383ffff */
[----:B------:R-:W-:Y:S05]  /*83e0*/  BRA `(.L_x_167) ;  /* 0xffffffa8007c7947 */ /* 0x000fea000383ffff */
.L_x_52:
[----:B---3--:R-:W-:-:S07]  /*83f0*/  MOV R0, UR5 ;  /* 0x0000000500007c02 */ /* 0x008fce0008000f00 */
.L_x_168:
[----:B-1----:R1:W2:Y:S02]  /*8400*/  SYNCS.PHASECHK.TRANS64.TRYWAIT P0, [R0+URZ], R3 ;  /* 0x00000003000075a7 */ /* 0x0022a400080011ff */
[----:B--2---:R-:W-:Y:S05]  /*8410*/  @!P0 NANOSLEEP.SYNCS 0x989680 ;  /* 0x009896800000895d */ /* 0x004fea0003900000 */
[----:B------:R-:W2:Y:S02]  /*8420*/  @!P0 SYNCS.PHASECHK.TRANS64 P0, [R0+URZ], R3 ;  /* 0x00000003000085a7 */ /* 0x000ea400080010ff */
[----:B--2---:R-:W-:Y:S05]  /*8430*/  @!P0 BRA `(.L_x_168) ;  /* 0xfffffffc00f08947 */ /* 0x004fea000383ffff */
[----:B------:R-:W-:Y:S05]  /*8440*/  BRA `(.L_x_169) ;  /* 0xffffffa800887947 */ /* 0x000fea000383ffff */
.L_x_53:
[----:B---3--:R-:W-:-:S07]  /*8450*/  MOV R0, UR5 ;  /* 0x0000000500007c02 */ /* 0x008fce0008000f00 */
.L_x_170:
[----:B-1----:R1:W2:Y:S02]  /*8460*/  SYNCS.PHASECHK.TRANS64.TRYWAIT P0, [R0+URZ], R3 ;  /* 0x00000003000075a7 */ /* 0x0022a400080011ff */
[----:B--2---:R-:W-:Y:S05]  /*8470*/  @!P0 NANOSLEEP.SYNCS 0x989680 ;  /* 0x009896800000895d */ /* 0x004fea0003900000 */
[----:B------:R-:W2:Y:S02]  /*8480*/  @!P0 SYNCS.PHASECHK.TRANS64 P0, [R0+URZ], R3 ;  /* 0x00000003000085a7 */ /* 0x000ea400080010ff */
[----:B--2---:R-:W-:Y:S05]  /*8490*/  @!P0 BRA `(.L_x_170) ;  /* 0xfffffffc00f08947 */ /* 0x004fea000383ffff */
[----:B------:R-:W-:Y:S05]  /*84a0*/  BRA `(.L_x_171) ;  /* 0xffffffa800947947 */ /* 0x000fea000383ffff */
.L_x_54:
[----:B---3--:R-:W-:-:S07]  /*84b0*/  MOV R0, UR5 ;  /* 0x0000000500007c02 */ /* 0x008fce0008000f00 */
.L_x_172:
[----:B-1----:R1:W2:Y:S02]  /*84c0*/  SYNCS.PHASECHK.TRANS64.TRYWAIT P0, [R0+URZ], R3 ;  /* 0x00000003000075a7 */ /* 0x0022a400080011ff */
[----:B--2---:R-:W-:Y:S05]  /*84d0*/  @!P0 NANOSLEEP.SYNCS 0x989680 ;  /* 0x009896800000895d */ /* 0x004fea0003900000 */
[----:B------:R-:W2:Y:S02]  /*84e0*/  @!P0 SYNCS.PHASECHK.TRANS64 P0, [R0+URZ], R3 ;  /* 0x00000003000085a7 */ /* 0x000ea400080010ff */
[----:B--2---:R-:W-:Y:S05]  /*84f0*/  @!P0 BRA `(.L_x_172) ;  /* 0xfffffffc00f08947 */ /* 0x004fea000383ffff */
[----:B------:R-:W-:Y:S05]  /*8500*/  BRA `(.L_x_173) ;  /* 0xffffffa800a07947 */ /* 0x000fea000383ffff */
.L_x_55:
[----:B---3--:R-:W-:-:S07]  /*8510*/  MOV R0, UR5 ;  /* 0x0000000500007c02 */ /* 0x008fce0008000f00 */
.L_x_174:
[----:B-1----:R1:W2:Y:S02]  /*8520*/  SYNCS.PHASECHK.TRANS64.TRYWAIT P0, [R0+URZ], R3 ;  /* 0x00000003000075a7 */ /* 0x0022a400080011ff */
[----:B--2---:R-:W-:Y:S05]  /*8530*/  @!P0 NANOSLEEP.SYNCS 0x989680 ;  /* 0x009896800000895d */ /* 0x004fea0003900000 */
[----:B------:R-:W2:Y:S02]  /*8540*/  @!P0 SYNCS.PHASECHK.TRANS64 P0, [R0+URZ], R3 ;  /* 0x00000003000085a7 */ /* 0x000ea400080010ff */
[----:B--2---:R-:W-:Y:S05]  /*8550*/  @!P0 BRA `(.L_x_174) ;  /* 0xfffffffc00f08947 */ /* 0x004fea000383ffff */
[----:B------:R-:W-:Y:S05]  /*8560*/  BRA `(.L_x_175) ;  /* 0xffffffa800ac7947 */ /* 0x000fea000383ffff */
.L_x_56:
[----:B---3--:R-:W-:-:S07]  /*8570*/  MOV R0, UR5 ;  /* 0x0000000500007c02 */ /* 0x008fce0008000f00 */
.L_x_176:
[----:B-1----:R1:W2:Y:S02]  /*8580*/  SYNCS.PHASECHK.TRANS64.TRYWAIT P0, [R0+URZ], R3 ;  /* 0x00000003000075a7 */ /* 0x0022a400080011ff */
[----:B--2---:R-:W-:Y:S05]  /*8590*/  @!P0 NANOSLEEP.SYNCS 0x989680 ;  /* 0x009896800000895d */ /* 0x004fea0003900000 */
[----:B------:R-:W2:Y:S02]  /*85a0*/  @!P0 SYNCS.PHASECHK.TRANS64 P0, [R0+URZ], R3 ;  /* 0x00000003000085a7 */ /* 0x000ea400080010ff */
[----:B--2---:R-:W-:Y:S05]  /*85b0*/  @!P0 BRA `(.L_x_176) ;  /* 0xfffffffc00f08947 */ /* 0x004fea000383ffff */
[----:B------:R-:W-:Y:S05]  /*85c0*/  BRA `(.L_x_177) ;  /* 0xffffffa800b87947 */ /* 0x000fea000383ffff */
.L_x_57:
[----:B---3--:R-:W-:-:S07]  /*85d0*/  MOV R0, UR5 ;  /* 0x0000000500007c02 */ /* 0x008fce0008000f00 */
.L_x_178:
[----:B-1----:R1:W2:Y:S02]  /*85e0*/  SYNCS.PHASECHK.TRANS64.TRYWAIT P0, [R0+URZ], R3 ;  /* 0x00000003000075a7 */ /* 0x0022a400080011ff */
[----:B--2---:R-:W-:Y:S05]  /*85f0*/  @!P0 NANOSLEEP.SYNCS 0x989680 ;  /* 0x009896800000895d */ /* 0x004fea0003900000 */
[----:B------:R-:W2:Y:S02]  /*8600*/  @!P0 SYNCS.PHASECHK.TRANS64 P0, [R0+URZ], R3 ;  /* 0x00000003000085a7 */ /* 0x000ea400080010ff */
[----:B--2---:R-:W-:Y:S05]  /*8610*/  @!P0 BRA `(.L_x_178) ;  /* 0xfffffffc00f08947 */ /* 0x004fea000383ffff */
[----:B------:R-:W-:Y:S05]  /*8620*/  BRA `(.L_x_179) ;  /* 0xffffffa800c47947 */ /* 0x000fea000383ffff */
.L_x_58:
[----:B---3--:R-:W-:-:S07]  /*8630*/  MOV R0, UR5 ;  /* 0x0000000500007c02 */ /* 0x008fce0008000f00 */
.L_x_180:
[----:B-1----:R1:W2:Y:S02]  /*8640*/  SYNCS.PHASECHK.TRANS64.TRYWAIT P0, [R0+URZ], R3 ;  /* 0x00000003000075a7 */ /* 0x0022a400080011ff */
[----:B--2---:R-:W-:Y:S05]  /*8650*/  @!P0 NANOSLEEP.SYNCS 0x989680 ;  /* 0x009896800000895d */ /* 0x004fea0003900000 */
[----:B------:R-:W2:Y:S02]  /*8660*/  @!P0 SYNCS.PHASECHK.TRANS64 P0, [R0+URZ], R3 ;  /* 0x00000003000085a7 */ /* 0x000ea400080010ff */
[----:B--2---:R-:W-:Y:S05]  /*8670*/  @!P0 BRA `(.L_x_180) ;  /* 0xfffffffc00f08947 */ /* 0x004fea000383ffff */
[----:B------:R-:W-:Y:S05]  /*8680*/  BRA `(.L_x_181) ;  /* 0xffffffa800d07947 */ /* 0x000fea000383ffff */
.L_x_59:
[----:B---3--:R-:W-:-:S07]  /*8690*/  MOV R0, UR5 ;  /* 0x0000000500007c02 */ /* 0x008fce0008000f00 */
.L_x_182:
[----:B-1----:R1:W2:Y:S02]  /*86a0*/  SYNCS.PHASECHK.TRANS64.TRYWAIT P0, [R0+URZ], R3 ;  /* 0x00000003000075a7 */ /* 0x0022a400080011ff */
[----:B--2---:R-:W-:Y:S05]  /*86b0*/  @!P0 NANOSLEEP.SYNCS 0x989680 ;  /* 0x009896800000895d */ /* 0x004fea0003900000 */
[----:B------:R-:W2:Y:S02]  /*86c0*/  @!P0 SYNCS.PHASECHK.TRANS64 P0, [R0+URZ], R3 ;  /* 0x00000003000085a7 */ /* 0x000ea400080010ff */
[----:B--2---:R-:W-:Y:S05]  /*86d0*/  @!P0 BRA `(.L_x_182) ;  /* 0xfffffffc00f08947 */ /* 0x004fea000383ffff */
[----:B------:R-:W-:Y:S05]  /*86e0*/  BRA `(.L_x_183) ;  /* 0xffffffa800dc7947 */ /* 0x000fea000383ffff */
.L_x_60:
[----:B---3--:R-:W-:-:S07]  /*86f0*/  MOV R0, UR5 ;  /* 0x0000000500007c02 */ /* 0x008fce0008000f00 */
.L_x_184:
[----:B-1----:R1:W2:Y:S02]  /*8700*/  SYNCS.PHASECHK.TRANS64.TRYWAIT P0, [R0+URZ], R3 ;  /* 0x00000003000075a7 */ /* 0x0022a400080011ff */
[----:B--2---:R-:W-:Y:S05]  /*8710*/  @!P0 NANOSLEEP.SYNCS 0x989680 ;  /* 0x009896800000895d */ /* 0x004fea0003900000 */
[----:B------:R-:W2:Y:S02]  /*8720*/  @!P0 SYNCS.PHASECHK.TRANS64 P0, [R0+URZ], R3 ;  /* 0x00000003000085a7 */ /* 0x000ea400080010ff */
[----:B--2---:R-:W-:Y:S05]  /*8730*/  @!P0 BRA `(.L_x_184) ;  /* 0xfffffffc00f08947 */ /* 0x004fea000383ffff */
[----:B------:R-:W-:Y:S05]  /*8740*/  BRA `(.L_x_185) ;  /* 0xffffffa800e87947 */ /* 0x000fea000383ffff */
.L_x_61:
[----:B---3--:R-:W-:-:S07]  /*8750*/  MOV R0, UR5 ;  /* 0x0000000500007c02 */ /* 0x008fce0008000f00 */
.L_x_186:
[----:B-1----:R1:W2:Y:S02]  /*8760*/  SYNCS.PHASECHK.TRANS64.TRYWAIT P0, [R0+URZ], R3 ;  /* 0x00000003000075a7 */ /* 0x0022a400080011ff */
[----:B--2---:R-:W-:Y:S05]  /*8770*/  @!P0 NANOSLEEP.SYNCS 0x989680 ;  /* 0x009896800000895d */ /* 0x004fea0003900000 */
[----:B------:R-:W2:Y:S02]  /*8780*/  @!P0 SYNCS.PHASECHK.TRANS64 P0, [R0+URZ], R3 ;  /* 0x00000003000085a7 */ /* 0x000ea400080010ff */
[----:B--2---:R-:W-:Y:S05]  /*8790*/  @!P0 BRA `(.L_x_186) ;  /* 0xfffffffc00f08947 */ /* 0x004fea000383ffff */
[----:B------:R-:W-:Y:S05]  /*87a0*/  BRA `(.L_x_187) ;  /* 0xffffffa800f47947 */ /* 0x000fea000383ffff */
.L_x_62:
[----:B---3--:R-:W-:-:S07]  /*87b0*/  MOV R0, UR5 ;  /* 0x0000000500007c02 */ /* 0x008fce0008000f00 */
.L_x_188:
[----:B-1----:R1:W2:Y:S02]  /*87c0*/  SYNCS.PHASECHK.TRANS64.TRYWAIT P0, [R0+URZ], R3 ;  /* 0x00000003000075a7 */ /* 0x0022a400080011ff */
[----:B--2---:R-:W-:Y:S05]  /*87d0*/  @!P0 NANOSLEEP.SYNCS 0x989680 ;  /* 0x009896800000895d */ /* 0x004fea0003900000 */
[----:B------:R-:W2:Y:S02]  /*87e0*/  @!P0 SYNCS.PHASECHK.TRANS64 P0, [R0+URZ], R3 ;  /* 0x00000003000085a7 */ /* 0x000ea400080010ff */
[----:B--2---:R-:W-:Y:S05]  /*87f0*/  @!P0 BRA `(.L_x_188) ;  /* 0xfffffffc00f08947 */ /* 0x004fea000383ffff */
[----:B------:R-:W-:Y:S05]  /*8800*/  BRA `(.L_x_189) ;  /* 0xffffffac00007947 */ /* 0x000fea000383ffff */
.L_x_63:
[----:B---3--:R-:W-:-:S07]  /*8810*/  MOV R0, UR5 ;  /* 0x0000000500007c02 */ /* 0x008fce0008000f00 */
.L_x_190:
[----:B-1----:R1:W2:Y:S02]  /*8820*/  SYNCS.PHASECHK.TRANS64.TRYWAIT P0, [R0+URZ], R3 ;  /* 0x00000003000075a7 */ /* 0x0022a400080011ff */
[----:B--2---:R-:W-:Y:S05]  /*8830*/  @!P0 NANOSLEEP.SYNCS 0x989680 ;  /* 0x009896800000895d */ /* 0x004fea0003900000 */
[----:B------:R-:W2:Y:S02]  /*8840*/  @!P0 SYNCS.PHASECHK.TRANS64 P0, [R0+URZ], R3 ;  /* 0x00000003000085a7 */ /* 0x000ea400080010ff */
[----:B--2---:R-:W-:Y:S05]  /*8850*/  @!P0 BRA `(.L_x_190) ;  /* 0xfffffffc00f08947 */ /* 0x004fea000383ffff */
[----:B------:R-:W-:Y:S05]  /*8860*/  BRA `(.L_x_191) ;  /* 0xffffffac000c7947 */ /* 0x000fea000383ffff */
.L_x_64:
[----:B---3--:R-:W-:-:S07]  /*8870*/  MOV R0, UR5 ;  /* 0x0000000500007c02 */ /* 0x008fce0008000f00 */
.L_x_192:
[----:B-1----:R1:W2:Y:S02]  /*8880*/  SYNCS.PHASECHK.TRANS64.TRYWAIT P0, [R0+URZ], R3 ;  /* 0x00000003000075a7 */ /* 0x0022a400080011ff */
[----:B--2---:R-:W-:Y:S05]  /*8890*/  @!P0 NANOSLEEP.SYNCS 0x989680 ;  /* 0x009896800000895d */ /* 0x004fea0003900000 */
[----:B------:R-:W2:Y:S02]  /*88a0*/  @!P0 SYNCS.PHASECHK.TRANS64 P0, [R0+URZ], R3 ;  /* 0x00000003000085a7 */ /* 0x000ea400080010ff */
[----:B--2---:R-:W-:Y:S05]  /*88b0*/  @!P0 BRA `(.L_x_192) ;  /* 0xfffffffc00f08947 */ /* 0x004fea000383ffff */
[----:B------:R-:W-:Y:S05]  /*88c0*/  BRA `(.L_x_193) ;  /* 0xffffffac00187947 */ /* 0x000fea000383ffff */
.L_x_65:
[----:B---3--:R-:W-:-:S07]  /*88d0*/  MOV R0, UR5 ;  /* 0x0000000500007c02 */ /* 0x008fce0008000f00 */
.L_x_194:
[----:B-1----:R1:W2:Y:S02]  /*88e0*/  SYNCS.PHASECHK.TRANS64.TRYWAIT P0, [R0+URZ], R3 ;  /* 0x00000003000075a7 */ /* 0x0022a400080011ff */
[----:B--2---:R-:W-:Y:S05]  /*88f0*/  @!P0 NANOSLEEP.SYNCS 0x989680 ;  /* 0x009896800000895d */ /* 0x004fea0003900000 */
[----:B------:R-:W2:Y:S02]  /*8900*/  @!P0 SYNCS.PHASECHK.TRANS64 P0, [R0+URZ], R3 ;  /* 0x00000003000085a7 */ /* 0x000ea400080010ff */
[----:B--2---:R-:W-:Y:S05]  /*8910*/  @!P0 BRA `(.L_x_194) ;  /* 0xfffffffc00f08947 */ /* 0x004fea000383ffff */
[----:B------:R-:W-:Y:S05]  /*8920*/  BRA `(.L_x_195) ;  /* 0xffffffac00247947 */ /* 0x000fea000383ffff */
.L_x_66:
[----:B---3--:R-:W-:-:S07]  /*8930*/  MOV R0, UR5 ;  /* 0x0000000500007c02 */ /* 0x008fce0008000f00 */
.L_x_196:
[----:B-1----:R1:W2:Y:S02]  /*8940*/  SYNCS.PHASECHK.TRANS64.TRYWAIT P0, [R0+URZ], R3 ;  /* 0x00000003000075a7 */ /* 0x0022a400080011ff */
[----:B--2---:R-:W-:Y:S05]  /*8950*/  @!P0 NANOSLEEP.SYNCS 0x989680 ;  /* 0x009896800000895d */ /* 0x004fea0003900000 */
[----:B------:R-:W2:Y:S02]  /*8960*/  @!P0 SYNCS.PHASECHK.TRANS64 P0, [R0+URZ], R3 ;  /* 0x00000003000085a7 */ /* 0x000ea400080010ff */
[----:B--2---:R-:W-:Y:S05]  /*8970*/  @!P0 BRA `(.L_x_196) ;  /* 0xfffffffc00f08947 */ /* 0x004fea000383ffff */
[----:B------:R-:W-:Y:S05]  /*8980*/  BRA `(.L_x_197) ;  /* 0xffffffac00307947 */ /* 0x000fea000383ffff */
.L_x_67:
[----:B---3--:R-:W-:-:S07]  /*8990*/  MOV R0, UR5 ;  /* 0x0000000500007c02 */ /* 0x008fce0008000f00 */
.L_x_198:
[----:B-1----:R1:W2:Y:S02]  /*89a0*/  SYNCS.PHASECHK.TRANS64.TRYWAIT P0, [R0+URZ], R3 ;  /* 0x00000003000075a7 */ /* 0x0022a400080011ff */
[----:B--2---:R-:W-:Y:S05]  /*89b0*/  @!P0 NANOSLEEP.SYNCS 0x989680 ;  /* 0x009896800000895d */ /* 0x004fea0003900000 */
[----:B------:R-:W2:Y:S02]  /*89c0*/  @!P0 SYNCS.PHASECHK.TRANS64 P0, [R0+URZ], R3 ;  /* 0x00000003000085a7 */ /* 0x000ea400080010ff */
[----:B--2---:R-:W-:Y:S05]  /*89d0*/  @!P0 BRA `(.L_x_198) ;  /* 0xfffffffc00f08947 */ /* 0x004fea000383ffff */
[----:B------:R-:W-:Y:S05]  /*89e0*/  BRA `(.L_x_199) ;  /* 0xffffffac003c7947 */ /* 0x000fea000383ffff */
.L_x_68:
[----:B---3--:R-:W-:-:S07]  /*89f0*/  MOV R0, UR5 ;  /* 0x0000000500007c02 */ /* 0x008fce0008000f00 */
.L_x_200:
[----:B-1----:R1:W2:Y:S02]  /*8a00*/  SYNCS.PHASECHK.TRANS64.TRYWAIT P0, [R0+URZ], R3 ;  /* 0x00000003000075a7 */ /* 0x0022a400080011ff */
[----:B--2---:R-:W-:Y:S05]  /*8a10*/  @!P0 NANOSLEEP.SYNCS 0x989680 ;  /* 0x009896800000895d */ /* 0x004fea0003900000 */
[----:B------:R-:W2:Y:S02]  /*8a20*/  @!P0 SYNCS.PHASECHK.TRANS64 P0, [R0+URZ], R3 ;  /* 0x00000003000085a7 */ /* 0x000ea400080010ff */
[----:B--2---:R-:W-:Y:S05]  /*8a30*/  @!P0 BRA `(.L_x_200) ;  /* 0xfffffffc00f08947 */ /* 0x004fea000383ffff */
[----:B------:R-:W-:Y:S05]  /*8a40*/  BRA `(.L_x_201) ;  /* 0xffffffac00487947 */ /* 0x000fea000383ffff */
.L_x_69:
[----:B---3--:R-:W-:-:S07]  /*8a50*/  MOV R0, UR5 ;  /* 0x0000000500007c02 */ /* 0x008fce0008000f00 */
.L_x_202:
[----:B-1----:R1:W2:Y:S02]  /*8a60*/  SYNCS.PHASECHK.TRANS64.TRYWAIT P0, [R0+URZ], R3 ;  /* 0x00000003000075a7 */ /* 0x0022a400080011ff */
[----:B--2---:R-:W-:Y:S05]  /*8a70*/  @!P0 NANOSLEEP.SYNCS 0x989680 ;  /* 0x009896800000895d */ /* 0x004fea0003900000 */
[----:B------:R-:W2:Y:S02]  /*8a80*/  @!P0 SYNCS.PHASECHK.TRANS64 P0, [R0+URZ], R3 ;  /* 0x00000003000085a7 */ /* 0x000ea400080010ff */
[----:B--2---:R-:W-:Y:S05]  /*8a90*/  @!P0 BRA `(.L_x_202) ;  /* 0xfffffffc00f08947 */ /* 0x004fea000383ffff */
[----:B------:R-:W-:Y:S05]  /*8aa0*/  BRA `(.L_x_203) ;  /* 0xffffffac00547947 */ /* 0x000fea000383ffff */
.L_x_70:
[----:B---3--:R-:W-:-:S07]  /*8ab0*/  MOV R0, UR5 ;  /* 0x0000000500007c02 */ /* 0x008fce0008000f00 */
.L_x_204:
[----:B-1----:R1:W2:Y:S02]  /*8ac0*/  SYNCS.PHASECHK.TRANS64.TRYWAIT P0, [R0+URZ], R3 ;  /* 0x00000003000075a7 */ /* 0x0022a400080011ff */
[----:B--2---:R-:W-:Y:S05]  /*8ad0*/  @!P0 NANOSLEEP.SYNCS 0x989680 ;  /* 0x009896800000895d */ /* 0x004fea0003900000 */
[----:B------:R-:W2:Y:S02]  /*8ae0*/  @!P0 SYNCS.PHASECHK.TRANS64 P0, [R0+URZ], R3 ;  /* 0x00000003000085a7 */ /* 0x000ea400080010ff */
[----:B--2---:R-:W-:Y:S05]  /*8af0*/  @!P0 BRA `(.L_x_204) ;  /* 0xfffffffc00f08947 */ /* 0x004fea000383ffff */
[----:B------:R-:W-:Y:S05]  /*8b00*/  BRA `(.L_x_205) ;  /* 0xffffffac00607947 */ /* 0x000fea000383ffff */
.L_x_71:
[----:B---3--:R-:W-:-:S07]  /*8b10*/  MOV R0, UR5 ;  /* 0x0000000500007c02 */ /* 0x008fce0008000f00 */
.L_x_206:
[----:B-1----:R1:W2:Y:S02]  /*8b20*/  SYNCS.PHASECHK.TRANS64.TRYWAIT P0, [R0+URZ], R3 ;  /* 0x00000003000075a7 */ /* 0x0022a400080011ff */
[----:B--2---:R-:W-:Y:S05]  /*8b30*/  @!P0 NANOSLEEP.SYNCS 0x989680 ;  /* 0x009896800000895d */ /* 0x004fea0003900000 */
[----:B------:R-:W2:Y:S02]  /*8b40*/  @!P0 SYNCS.PHASECHK.TRANS64 P0, [R0+URZ], R3 ;  /* 0x00000003000085a7 */ /* 0x000ea400080010ff */
[----:B--2---:R-:W-:Y:S05]  /*8b50*/  @!P0 BRA `(.L_x_206) ;  /* 0xfffffffc00f08947 */ /* 0x004fea000383ffff */
[----:B------:R-:W-:Y:S05]  /*8b60*/  BRA `(.L_x_207) ;  /* 0xffffffac006c7947 */ /* 0x000fea000383ffff */
.L_x_72:
[----:B---3--:R-:W-:-:S07]  /*8b70*/  MOV R0, UR5 ;  /* 0x0000000500007c02 */ /* 0x008fce0008000f00 */
.L_x_208:
[----:B-1----:R1:W2:Y:S02]  /*8b80*/  SYNCS.PHASECHK.TRANS64.TRYWAIT P0, [R0+URZ], R3 ;  /* 0x00000003000075a7 */ /* 0x0022a400080011ff */
[----:B--2---:R-:W-:Y:S05]  /*8b90*/  @!P0 NANOSLEEP.SYNCS 0x989680 ;  /* 0x009896800000895d */ /* 0x004fea0003900000 */
[----:B------:R-:W2:Y:S02]  /*8ba0*/  @!P0 SYNCS.PHASECHK.TRANS64 P0, [R0+URZ], R3 ;  /* 0x00000003000085a7 */ /* 0x000ea400080010ff */
[----:B--2---:R-:W-:Y:S05]  /*8bb0*/  @!P0 BRA `(.L_x_208) ;  /* 0xfffffffc00f08947 */ /* 0x004fea000383ffff */
[----:B------:R-:W-:Y:S05]  /*8bc0*/  BRA `(.L_x_209) ;  /* 0xffffffac00787947 */ /* 0x000fea000383ffff */
.L_x_73:
[----:B---3--:R-:W-:-:S07]  /*8bd0*/  MOV R0, UR5 ;  /* 0x0000000500007c02 */ /* 0x008fce0008000f00 */
.L_x_210:
[----:B-1----:R1:W2:Y:S02]  /*8be0*/  SYNCS.PHASECHK.TRANS64.TRYWAIT P0, [R0+URZ], R3 ;  /* 0x00000003000075a7 */ /* 0x0022a400080011ff */
[----:B--2---:R-:W-:Y:S05]  /*8bf0*/  @!P0 NANOSLEEP.SYNCS 0x989680 ;  /* 0x009896800000895d */ /* 0x004fea0003900000 */
[----:B------:R-:W2:Y:S02]  /*8c00*/  @!P0 SYNCS.PHASECHK.TRANS64 P0, [R0+URZ], R3 ;  /* 0x00000003000085a7 */ /* 0x000ea400080010ff */
[----:B--2---:R-:W-:Y:S05]  /*8c10*/  @!P0 BRA `(.L_x_210) ;  /* 0xfffffffc00f08947 */ /* 0x004fea000383ffff */
[----:B------:R-:W-:Y:S05]  /*8c20*/  BRA `(.L_x_211) ;  /* 0xffffffac00847947 */ /* 0x000fea000383ffff */
.L_x_74:
[----:B---3--:R-:W-:-:S07]  /*8c30*/  MOV R0, UR5 ;  /* 0x0000000500007c02 */ /* 0x008fce0008000f00 */
.L_x_212:
[----:B-1----:R1:W2:Y:S02]  /*8c40*/  SYNCS.PHASECHK.TRANS64.TRYWAIT P0, [R0+URZ], R3 ;  /* 0x00000003000075a7 */ /* 0x0022a400080011ff */
[----:B--2---:R-:W-:Y:S05]  /*8c50*/  @!P0 NANOSLEEP.SYNCS 0x989680 ;  /* 0x009896800000895d */ /* 0x004fea0003900000 */
[----:B------:R-:W2:Y:S02]  /*8c60*/  @!P0 SYNCS.PHASECHK.TRANS64 P0, [R0+URZ], R3 ;  /* 0x00000003000085a7 */ /* 0x000ea400080010ff */
[----:B--2---:R-:W-:Y:S05]  /*8c70*/  @!P0 BRA `(.L_x_212) ;  /* 0xfffffffc00f08947 */ /* 0x004fea000383ffff */
[----:B------:R-:W-:Y:S05]  /*8c80*/  BRA `(.L_x_213) ;  /* 0xffffffac00907947 */ /* 0x000fea000383ffff */
.L_x_75:
[----:B---3--:R-:W-:-:S07]  /*8c90*/  MOV R0, UR5 ;  /* 0x0000000500007c02 */ /* 0x008fce0008000f00 */
.L_x_214:
[----:B-1----:R1:W2:Y:S02]  /*8ca0*/  SYNCS.PHASECHK.TRANS64.TRYWAIT P0, [R0+URZ], R3 ;  /* 0x00000003000075a7 */ /* 0x0022a400080011ff */
[----:B--2---:R-:W-:Y:S05]  /*8cb0*/  @!P0 NANOSLEEP.SYNCS 0x989680 ;  /* 0x009896800000895d */ /* 0x004fea0003900000 */
[----:B------:R-:W2:Y:S02]  /*8cc0*/  @!P0 SYNCS.PHASECHK.TRANS64 P0, [R0+URZ], R3 ;  /* 0x00000003000085a7 */ /* 0x000ea400080010ff */
[----:B--2---:R-:W-:Y:S05]  /*8cd0*/  @!P0 BRA `(.L_x_214) ;  /* 0xfffffffc00f08947 */ /* 0x004fea000383ffff */
[----:B------:R-:W-:Y:S05]  /*8ce0*/  BRA `(.L_x_215) ;  /* 0xffffffac009c7947 */ /* 0x000fea000383ffff */
.L_x_76:
[----:B---3--:R-:W-:-:S07]  /*8cf0*/  MOV R0, UR5 ;  /* 0x0000000500007c02 */ /* 0x008fce0008000f00 */
.L_x_216:
[----:B-1----:R1:W2:Y:S02]  /*8d00*/  SYNCS.PHASECHK.TRANS64.TRYWAIT P0, [R0+URZ], R3 ;  /* 0x00000003000075a7 */ /* 0x0022a400080011ff */
[----:B--2---:R-:W-:Y:S05]  /*8d10*/  @!P0 NANOSLEEP.SYNCS 0x989680 ;  /* 0x009896800000895d */ /* 0x004fea0003900000 */
[----:B------:R-:W2:Y:S02]  /*8d20*/  @!P0 SYNCS.PHASECHK.TRANS64 P0, [R0+URZ], R3 ;  /* 0x00000003000085a7 */ /* 0x000ea400080010ff */
[----:B--2---:R-:W-:Y:S05]  /*8d30*/  @!P0 BRA `(.L_x_216) ;  /* 0xfffffffc00f08947 */ /* 0x004fea000383ffff */
[----:B------:R-:W-:Y:S05]  /*8d40*/  BRA `(.L_x_217) ;  /* 0xffffffac00a87947 */ /* 0x000fea000383ffff */
.L_x_77:
[----:B---3--:R-:W-:-:S07]  /*8d50*/  MOV R0, UR5 ;  /* 0x0000000500007c02 */ /* 0x008fce0008000f00 */
.L_x_218:
[----:B-1----:R1:W2:Y:S02]  /*8d60*/  SYNCS.PHASECHK.TRANS64.TRYWAIT P0, [R0+URZ], R3 ;  /* 0x00000003000075a7 */ /* 0x0022a400080011ff */
[----:B--2---:R-:W-:Y:S05]  /*8d70*/  @!P0 NANOSLEEP.SYNCS 0x989680 ;  /* 0x009896800000895d */ /* 0x004fea0003900000 */
[----:B------:R-:W2:Y:S02]  /*8d80*/  @!P0 SYNCS.PHASECHK.TRANS64 P0, [R0+URZ], R3 ;  /* 0x00000003000085a7 */ /* 0x000ea400080010ff */
[----:B--2---:R-:W-:Y:S05]  /*8d90*/  @!P0 BRA `(.L_x_218) ;  /* 0xfffffffc00f08947 */ /* 0x004fea000383ffff */
[----:B------:R-:W-:Y:S05]  /*8da0*/  BRA `(.L_x_219) ;  /* 0xffffffac00b47947 */ /* 0x000fea000383ffff */
.L_x_78:
[----:B---3--:R-:W-:-:S07]  /*8db0*/  MOV R0, UR5 ;  /* 0x0000000500007c02 */ /* 0x008fce0008000f00 */
.L_x_220:
[----:B-1----:R1:W2:Y:S02]  /*8dc0*/  SYNCS.PHASECHK.TRANS64.TRYWAIT P0, [R0+URZ], R3 ;  /* 0x00000003000075a7 */ /* 0x0022a400080011ff */
[----:B--2---:R-:W-:Y:S05]  /*8dd0*/  @!P0 NANOSLEEP.SYNCS 0x989680 ;  /* 0x009896800000895d */ /* 0x004fea0003900000 */
[----:B------:R-:W2:Y:S02]  /*8de0*/  @!P0 SYNCS.PHASECHK.TRANS64 P0, [R0+URZ], R3 ;  /* 0x00000003000085a7 */ /* 0x000ea400080010ff */
[----:B--2---:R-:W-:Y:S05]  /*8df0*/  @!P0 BRA `(.L_x_220) ;  /* 0xfffffffc00f08947 */ /* 0x004fea000383ffff */
[----:B------:R-:W-:Y:S05]  /*8e00*/  BRA `(.L_x_221) ;  /* 0xffffffac00c07947 */ /* 0x000fea000383ffff */
.L_x_81:
[----:B-1----:R1:W2:Y:S02]  /*8e10*/  SYNCS.PHASECHK.TRANS64.TRYWAIT P0, [R0+URZ+0x2c0], R4 ;  /* 0x0002c004000075a7 */ /* 0x0022a400080011ff */
[----:B--2---:R-:W-:Y:S05]  /*8e20*/  @!P0 NANOSLEEP.SYNCS 0x989680 ;  /* 0x009896800000895d */ /* 0x004fea0003900000 */
[----:B------:R-:W2:Y:S02]  /*8e30*/  @!P0 SYNCS.PHASECHK.TRANS64 P0, [R0+URZ+0x2c0], R4 ;  /* 0x0002c004000085a7 */ /* 0x000ea400080010ff */
[----:B--2---:R-:W-:Y:S05]  /*8e40*/  @!P0 BRA `(.L_x_81) ;  /* 0xfffffffc00f08947 */ /* 0x004fea000383ffff */
[----:B------:R-:W-:Y:S05]  /*8e50*/  BRA `(.L_x_222) ;  /* 0xffffffb0001c7947 */ /* 0x000fea000383ffff */
.L_x_82:
[----:B------:R-:W-:-:S07]  /*8e60*/  MOV R0, UR5 ;  /* 0x0000000500007c02 */ /* 0x000fce0008000f00 */
.L_x_223:
[----:B-1----:R1:W2:Y:S02]  /*8e70*/  SYNCS.PHASECHK.TRANS64.TRYWAIT P0, [R0+URZ+0x270], R5 ;  /* 0x00027005000075a7 */ /* 0x0022a400080011ff */
[----:B--2---:R-:W-:Y:S05]  /*8e80*/  @!P0 NANOSLEEP.SYNCS 0x989680 ;  /* 0x009896800000895d */ /* 0x004fea0003900000 */
[----:B------:R-:W2:Y:S02]  /*8e90*/  @!P0 SYNCS.PHASECHK.TRANS64 P0, [R0+URZ+0x270], R5 ;  /* 0x00027005000085a7 */ /* 0x000ea400080010ff */
[----:B--2---:R-:W-:Y:S05]  /*8ea0*/  @!P0 BRA `(.L_x_223) ;  /* 0xfffffffc00f08947 */ /* 0x004fea000383ffff */
[----:B------:R-:W-:Y:S05]  /*8eb0*/  BRA `(.L_x_224) ;  /* 0xffffffb0002c7947 */ /* 0x000fea000383ffff */
.L_x_83:
[----:B-1----:R1:W2:Y:S02]  /*8ec0*/  SYNCS.PHASECHK.TRANS64.TRYWAIT P1, [R0+URZ+0x260], R4 ;  /* 0x00026004000075a7 */ /* 0x0022a400080211ff */
[----:B--2---:R-:W-:Y:S05]  /*8ed0*/  @!P1 NANOSLEEP.SYNCS 0x989680 ;  /* 0x009896800000995d */ /* 0x004fea0003900000 */
[----:B------:R-:W2:Y:S02]  /*8ee0*/  @!P1 SYNCS.PHASECHK.TRANS64 P1, [R0+URZ+0x260], R4 ;  /* 0x00026004000095a7 */ /* 0x000ea400080210ff */
[----:B--2---:R-:W-:Y:S05]  /*8ef0*/  @!P1 BRA `(.L_x_83) ;  /* 0xfffffffc00f09947 */ /* 0x004fea000383ffff */
[----:B------:R-:W-:Y:S05]  /*8f00*/  BRA `(.L_x_225) ;  /* 0xffffffb0005c7947 */ /* 0x000fea000383ffff */
.L_x_86:
[----:B------:R-:W-:-:S07]  /*8f10*/  MOV R0, UR5 ;  /* 0x0000000500007c02 */ /* 0x000fce0008000f00 */
.L_x_226:
[----:B-1----:R1:W2:Y:S02]  /*8f20*/  SYNCS.PHASECHK.TRANS64.TRYWAIT P0, [R0+URZ+0x270], R2 ;  /* 0x00027002000075a7 */ /* 0x0022a400080011ff */
[----:B--2---:R-:W-:Y:S05]  /*8f30*/  @!P0 NANOSLEEP.SYNCS 0x989680 ;  /* 0x009896800000895d */ /* 0x004fea0003900000 */
[----:B------:R-:W2:Y:S02]  /*8f40*/  @!P0 SYNCS.PHASECHK.TRANS64 P0, [R0+URZ+0x270], R2 ;  /* 0x00027002000085a7 */ /* 0x000ea400080010ff */
[----:B--2---:R-:W-:Y:S05]  /*8f50*/  @!P0 BRA `(.L_x_226) ;  /* 0xfffffffc00f08947 */ /* 0x004fea000383ffff */
[----:B------:R-:W-:Y:S05]  /*8f60*/  BRA `(.L_x_85) ;  /* 0xffffffb000b07947 */ /* 0x000fea000383ffff */
.L_x_95:
[----:B-1----:R-:W-:-:S04]  /*8f70*/  MOV R4, UR6 ;  /* 0x0000000600047c02 */ /* 0x002fc80008000f00 */
[----:B------:R1:W2:Y:S03]  /*8f80*/  SYNCS.PHASECHK.TRANS64.TRYWAIT P0, [R4+URZ+0x8], R5 ;  /* 0x00000805040075a7 */ /* 0x0002a600080011ff */
[----:B--2---:R-:W-:Y:S05]  /*8f90*/  @!P0 NANOSLEEP.SYNCS 0x989680 ;  /* 0x009896800000895d */ /* 0x004fea0003900000 */
[----:B------:R-:W2:Y:S02]  /*8fa0*/  @!P0 SYNCS.PHASECHK.TRANS64 P0, [R4+URZ+0x8], R5 ;  /* 0x00000805040085a7 */ /* 0x000ea400080010ff */
[----:B--2---:R-:W-:Y:S05]  /*8fb0*/  @!P0 BRA `(.L_x_95) ;  /* 0xfffffffc00ec8947 */ /* 0x004fea000383ffff */
[----:B------:R-:W-:Y:S05]  /*8fc0*/  BRA `(.L_x_94) ;  /* 0xffffffb400647947 */ /* 0x000fea000383ffff */
.L_x_97:
[----:B------:R-:W-:Y:S01]  /*8fd0*/  BSSY B0, `(.L_x_227) ;  /* 0x0000006000007945 */ /* 0x000fe20003800000 */
[----:B------:R-:W-:-:S07]  /*8fe0*/  MOV R15, 0xffffffff ;  /* 0xffffffff000f7802 */ /* 0x000fce0000000f00 */
[----:B-1---5:R-:W-:Y:S05]  /*8ff0*/  WARPSYNC.COLLECTIVE R15, `(.L_x_228) ;  /* 0x000000000f0c7348 */ /* 0x022fea0003c00000 */
[----:B------:R-:W-:Y:S02]  /*9000*/  ELECT P6, UR79, PT ;  /* 0x00000000004f782f */ /* 0x000fe400038c0000 */
[----:B------:R-:W-:Y:S01]  /*9010*/  MOV R14, UR79 ;  /* 0x0000004f000e7c02 */ /* 0x000fe20008000f00 */
[----:B-1---5:R-:W-:Y:S10]  /*9020*/  ENDCOLLECTIVE ;  /* 0x000000000000791b */ /* 0x022ff40003800000 */
.L_x_228:
[----:B------:R-:W-:Y:S05]  /*9030*/  BSYNC B0 ;  /* 0x0000000000007941 */ /* 0x000fea0003800000 */
.L_x_227:
[----:B------:R-:W-:Y:S05]  /*9040*/  BRA `(.L_x_229) ;  /* 0xffffffb400947947 */ /* 0x000fea000383ffff */
.L_x_99:
[----:B-1----:R-:W-:-:S04]  /*9050*/  MOV R2, UR6 ;  /* 0x0000000600027c02 */ /* 0x002fc80008000f00 */
[----:B------:R1:W2:Y:S03]  /*9060*/  SYNCS.PHASECHK.TRANS64.TRYWAIT P0, [R2+URZ+0x8], R3 ;  /* 0x00000803020075a7 */ /* 0x0002a600080011ff */
[----:B--2---:R-:W-:Y:S05]  /*9070*/  @!P0 NANOSLEEP.SYNCS 0x989680 ;  /* 0x009896800000895d */ /* 0x004fea0003900000 */
[----:B------:R-:W2:Y:S02]  /*9080*/  @!P0 SYNCS.PHASECHK.TRANS64 P0, [R2+URZ+0x8], R3 ;  /* 0x00000803020085a7 */ /* 0x000ea400080010ff */
[----:B--2---:R-:W-:Y:S05]  /*9090*/  @!P0 BRA `(.L_x_99) ;  /* 0xfffffffc00ec8947 */ /* 0x004fea000383ffff */
[----:B------:R-:W-:Y:S05]  /*90a0*/  BRA `(.L_x_98) ;  /* 0xffffffb400987947 */ /* 0x000fea000383ffff */
.L_x_100:
[----:B-1----:R1:W2:Y:S02]  /*90b0*/  SYNCS.PHASECHK.TRANS64.TRYWAIT P0, [R0+URZ+0x260], R4 ;  /* 0x00026004000075a7 */ /* 0x0022a400080011ff */
[----:B--2---:R-:W-:Y:S05]  /*90c0*/  @!P0 NANOSLEEP.SYNCS 0x989680 ;  /* 0x009896800000895d */ /* 0x004fea0003900000 */
[----:B------:R-:W2:Y:S02]  /*90d0*/  @!P0 SYNCS.PHASECHK.TRANS64 P0, [R0+URZ+0x260], R4 ;  /* 0x00026004000085a7 */ /* 0x000ea400080010ff */
[----:B--2---:R-:W-:Y:S05]  /*90e0*/  @!P0 BRA `(.L_x_100) ;  /* 0xfffffffc00f08947 */ /* 0x004fea000383ffff */
[----:B------:R-:W-:Y:S05]  /*90f0*/  BRA `(.L_x_230) ;  /* 0xffffffb800747947 */ /* 0x000fea000383ffff */
.L_x_102:
[----:B------:R-:W-:-:S07]  /*9100*/  MOV R0, UR10 ;  /* 0x0000000a00007c02 */ /* 0x000fce0008000f00 */
.L_x_231:
[----:B-1----:R1:W2:Y:S02]  /*9110*/  SYNCS.PHASECHK.TRANS64.TRYWAIT P0, [R0+URZ+0x2a0], R4 ;  /* 0x0002a004000075a7 */ /* 0x0022a400080011ff */
[----:B--2---:R-:W-:Y:S05]  /*9120*/  @!P0 NANOSLEEP.SYNCS 0x989680 ;  /* 0x009896800000895d */ /* 0x004fea0003900000 */
[----:B------:R-:W2:Y:S02]  /*9130*/  @!P0 SYNCS.PHASECHK.TRANS64 P0, [R0+URZ+0x2a0], R4 ;  /* 0x0002a004000085a7 */ /* 0x000ea400080010ff */
[----:B--2---:R-:W-:Y:S05]  /*9140*/  @!P0 BRA `(.L_x_231) ;  /* 0xfffffffc00f08947 */ /* 0x004fea000383ffff */
[----:B------:R-:W-:Y:S05]  /*9150*/  BRA `(.L_x_232) ;  /* 0xffffffb800c07947 */ /* 0x000fea000383ffff */
.L_x_105:
[----:B------:R-:W-:Y:S07]  /*9160*/  MOV R0, UR9 ;  /* 0x0000000900007c02 */ /* 0x000fee0008000f00 */
.L_x_233:
[----:B-1----:R1:W2:Y:S02]  /*9170*/  SYNCS.PHASECHK.TRANS64.TRYWAIT P0, [R0+URZ], R4 ;  /* 0x00000004000075a7 */ /* 0x0022a400080011ff */
[----:B--2---:R-:W-:Y:S05]  /*9180*/  @!P0 NANOSLEEP.SYNCS 0x989680 ;  /* 0x009896800000895d */ /* 0x004fea0003900000 */
[----:B------:R-:W2:Y:S02]  /*9190*/  @!P0 SYNCS.PHASECHK.TRANS64 P0, [R0+URZ], R4 ;  /* 0x00000004000085a7 */ /* 0x000ea400080010ff */
[----:B--2---:R-:W-:Y:S05]  /*91a0*/  @!P0 BRA `(.L_x_233) ;  /* 0xfffffffc00f08947 */ /* 0x004fea000383ffff */
[----:B------:R-:W-:Y:S05]  /*91b0*/  BRA `(.L_x_104) ;  /* 0xffffffb800d47947 */ /* 0x000fea000383ffff */
.L_x_109:
[----:B-1----:R-:W-:-:S07]  /*91c0*/  MOV R0, UR7 ;  /* 0x0000000700007c02 */ /* 0x002fce0008000f00 */
.L_x_234:
[----:B-1----:R1:W2:Y:S02]  /*91d0*/  SYNCS.PHASECHK.TRANS64.TRYWAIT P0, [R0+URZ], R2 ;  /* 0x00000002000075a7 */ /* 0x0022a400080011ff */
[----:B--2---:R-:W-:Y:S05]  /*91e0*/  @!P0 NANOSLEEP.SYNCS 0x989680 ;  /* 0x009896800000895d */ /* 0x004fea0003900000 */
[----:B------:R-:W2:Y:S02]  /*91f0*/  @!P0 SYNCS.PHASECHK.TRANS64 P0, [R0+URZ], R2 ;  /* 0x00000002000085a7 */ /* 0x000ea400080010ff */
[----:B--2---:R-:W-:Y:S05]  /*9200*/  @!P0 BRA `(.L_x_234) ;  /* 0xfffffffc00f08947 */ /* 0x004fea000383ffff */
[----:B------:R-:W-:Y:S05]  /*9210*/  BRA `(.L_x_235) ;  /* 0xffffffbc00a07947 */ /* 0x000fea000383ffff */
.L_x_110:
[----:B------:R-:W-:-:S07]  /*9220*/  MOV R0, UR7 ;  /* 0x0000000700007c02 */ /* 0x000fce0008000f00 */
.L_x_236:
[----:B-1----:R1:W2:Y:S02]  /*9230*/  SYNCS.PHASECHK.TRANS64.TRYWAIT P0, [R0+URZ], R3 ;  /* 0x00000003000075a7 */ /* 0x0022a400080011ff */
[----:B--2---:R-:W-:Y:S05]  /*9240*/  @!P0 NANOSLEEP.SYNCS 0x989680 ;  /* 0x009896800000895d */ /* 0x004fea0003900000 */
[----:B------:R-:W2:Y:S02]  /*9250*/  @!P0 SYNCS.PHASECHK.TRANS64 P0, [R0+URZ], R3 ;  /* 0x00000003000085a7 */ /* 0x000ea400080010ff */
[----:B--2---:R-:W-:Y:S05]  /*9260*/  @!P0 BRA `(.L_x_236) ;  /* 0xfffffffc00f08947 */ /* 0x004fea000383ffff */
[----:B------:R-:W-:Y:S05]  /*9270*/  BRA `(.L_x_237) ;  /* 0xffffffbc00ac7947 */ /* 0x000fea000383ffff */
.L_x_111:
[----:B------:R-:W-:-:S07]  /*9280*/  MOV R0, UR7 ;  /* 0x0000000700007c02 */ /* 0x000fce0008000f00 */
.L_x_238:
[----:B-1----:R1:W2:Y:S02]  /*9290*/  SYNCS.PHASECHK.TRANS64.TRYWAIT P0, [R0+URZ], R3 ;  /* 0x00000003000075a7 */ /* 0x0022a400080011ff */
[----:B--2---:R-:W-:Y:S05]  /*92a0*/  @!P0 NANOSLEEP.SYNCS 0x989680 ;  /* 0x009896800000895d */ /* 0x004fea0003900000 */
[----:B------:R-:W2:Y:S02]  /*92b0*/  @!P0 SYNCS.PHASECHK.TRANS64 P0, [R0+URZ], R3 ;  /* 0x00000003000085a7 */ /* 0x000ea400080010ff */
[----:B--2---:R-:W-:Y:S05]  /*92c0*/  @!P0 BRA `(.L_x_238) ;  /* 0xfffffffc00f08947 */ /* 0x004fea000383ffff */
[----:B------:R-:W-:Y:S05]  /*92d0*/  BRA `(.L_x_239) ;  /* 0xffffffbc00b87947 */ /* 0x000fea000383ffff */
.L_x_114:
[----:B------:R-:W-:-:S07]  /*92e0*/  MOV R0, UR8 ;  /* 0x0000000800007c02 */ /* 0x000fce0008000f00 */
.L_x_240:
[----:B-1----:R1:W2:Y:S02]  /*92f0*/  SYNCS.PHASECHK.TRANS64.TRYWAIT P1, [R0+URZ+0x2e0], R2 ;  /* 0x0002e002000075a7 */ /* 0x0022a400080211ff */
[----:B--2---:R-:W-:Y:S05]  /*9300*/  @!P1 NANOSLEEP.SYNCS 0x989680 ;  /* 0x009896800000995d */ /* 0x004fea0003900000 */
[----:B------:R-:W2:Y:S02]  /*9310*/  @!P1 SYNCS.PHASECHK.TRANS64 P1, [R0+URZ+0x2e0], R2 ;  /* 0x0002e002000095a7 */ /* 0x000ea400080210ff */
[----:B--2---:R-:W-:Y:S05]  /*9320*/  @!P1 BRA `(.L_x_240) ;  /* 0xfffffffc00f09947 */ /* 0x004fea000383ffff */
[----:B------:R-:W-:Y:S05]  /*9330*/  BRA `(.L_x_241) ;  /* 0xffffffc000047947 */ /* 0x000fea000383ffff */
.L_x_119:
[----:B--2---:R2:W4:Y:S02]  /*9340*/  SYNCS.PHASECHK.TRANS64.TRYWAIT P0, [R0+URZ+0x260], R2 ;  /* 0x00026002000075a7 */ /* 0x00452400080011ff */
[----:B----4-:R-:W-:Y:S05]  /*9350*/  @!P0 NANOSLEEP.SYNCS 0x989680 ;  /* 0x009896800000895d */ /* 0x010fea0003900000 */
[----:B------:R-:W4:Y:S02]  /*9360*/  @!P0 SYNCS.PHASECHK.TRANS64 P0, [R0+URZ+0x260], R2 ;  /* 0x00026002000085a7 */ /* 0x000f2400080010ff */
[----:B----4-:R-:W-:Y:S05]  /*9370*/  @!P0 BRA `(.L_x_119) ;  /* 0xfffffffc00f08947 */ /* 0x010fea000383ffff */
[----:B------:R-:W-:Y:S05]  /*9380*/  BRA `(.L_x_242) ;  /* 0xffffffc400087947 */ /* 0x000fea000383ffff */
.L_x_122:
[----:B------:R-:W-:Y:S07]  /*9390*/  MOV R0, UR6 ;  /* 0x0000000600007c02 */ /* 0x000fee0008000f00 */
.L_x_243:
[----:B--2---:R2:W4:Y:S02]  /*93a0*/  SYNCS.PHASECHK.TRANS64.TRYWAIT P0, [R0+URZ+0x258], R2 ;  /* 0x00025802000075a7 */ /* 0x00452400080011ff */
[----:B----4-:R-:W-:Y:S05]  /*93b0*/  @!P0 NANOSLEEP.SYNCS 0x989680 ;  /* 0x009896800000895d */ /* 0x010fea0003900000 */
[----:B------:R-:W4:Y:S02]  /*93c0*/  @!P0 SYNCS.PHASECHK.TRANS64 P0, [R0+URZ+0x258], R2 ;  /* 0x00025802000085a7 */ /* 0x000f2400080010ff */
[----:B----4-:R-:W-:Y:S05]  /*93d0*/  @!P0 BRA `(.L_x_243) ;  /* 0xfffffffc00f08947 */ /* 0x010fea000383ffff */
[----:B------:R-:W-:Y:S05]  /*93e0*/  BRA `(.L_x_121) ;  /* 0xffffffc400f47947 */ /* 0x000fea000383ffff */
.L_x_125:
[----:B------:R-:W-:Y:S07]  /*93f0*/  MOV R0, UR6 ;  /* 0x0000000600007c02 */ /* 0x000fee0008000f00 */
.L_x_244:
[----:B-1----:R1:W2:Y:S02]  /*9400*/  SYNCS.PHASECHK.TRANS64.TRYWAIT P2, [R0+URZ+0x248], R26 ;  /* 0x0002481a000075a7 */ /* 0x0022a400080411ff */
[----:B--2---:R-:W-:Y:S05]  /*9410*/  @!P2 NANOSLEEP.SYNCS 0x989680 ;  /* 0x009896800000a95d */ /* 0x004fea0003900000 */
[----:B------:R-:W2:Y:S02]  /*9420*/  @!P2 SYNCS.PHASECHK.TRANS64 P2, [R0+URZ+0x248], R26 ;  /* 0x0002481a0000a5a7 */ /* 0x000ea400080410ff */
[----:B--2---:R-:W-:Y:S05]  /*9430*/  @!P2 BRA `(.L_x_244) ;  /* 0xfffffffc00f0a947 */ /* 0x004fea000383ffff */
[----:B------:R-:W-:Y:S05]  /*9440*/  BRA `(.L_x_245) ;  /* 0xffffffc800887947 */ /* 0x000fea000383ffff */
.L_x_128:
[----:B--2---:R2:W3:Y:S02]  /*9450*/  SYNCS.PHASECHK.TRANS64.TRYWAIT P0, [R0+URZ+0x260], R2 ;  /* 0x00026002000075a7 */ /* 0x0044e400080011ff */
[----:B---3--:R-:W-:Y:S05]  /*9460*/  @!P0 NANOSLEEP.SYNCS 0x989680 ;  /* 0x009896800000895d */ /* 0x008fea0003900000 */
[----:B------:R-:W3:Y:S02]  /*9470*/  @!P0 SYNCS.PHASECHK.TRANS64 P0, [R0+URZ+0x260], R2 ;  /* 0x00026002000085a7 */ /* 0x000ee400080010ff */
[----:B---3--:R-:W-:Y:S05]  /*9480*/  @!P0 BRA `(.L_x_128) ;  /* 0xfffffffc00f08947 */ /* 0x008fea000383ffff */
[----:B------:R-:W-:Y:S05]  /*9490*/  BRA `(.L_x_246) ;  /* 0xffffffcc00f87947 */ /* 0x000fea000383ffff */
.L_x_141:
[----:B-1----:R-:W-:Y:S04]  /*94a0*/  MOV R0, UR49 ;  /* 0x0000003100007c02 */ /* 0x002fe80008000f00 */
[----:B------:R1:W2:Y:S03]  /*94b0*/  SYNCS.PHASECHK.TRANS64.TRYWAIT P1, [R0+URZ+0x240], R3 ;  /* 0x00024003000075a7 */ /* 0x0002a600080211ff */
[----:B--2---:R-:W-:Y:S05]  /*94c0*/  @!P1 NANOSLEEP.SYNCS 0x989680 ;  /* 0x009896800000995d */ /* 0x004fea0003900000 */
[----:B------:R-:W2:Y:S02]  /*94d0*/  @!P1 SYNCS.PHASECHK.TRANS64 P1, [R0+URZ+0x240], R3 ;  /* 0x00024003000095a7 */ /* 0x000ea400080210ff */
[----:B--2---:R-:W-:Y:S05]  /*94e0*/  @!P1 BRA `(.L_x_141) ;  /* 0xfffffffc00ec9947 */ /* 0x004fea000383ffff */
[----:B------:R-:W-:Y:S05]  /*94f0*/  BRA `(.L_x_140) ;  /* 0xffffffdc00587947 */ /* 0x000fea000383ffff */
.L_x_143:
[----:B-1----:R1:W2:Y:S02]  /*9500*/  SYNCS.PHASECHK.TRANS64.TRYWAIT P1, [R108+URZ+0x280], R4 ;  /* 0x000280046c0075a7 */ /* 0x0022a400080211ff */
[----:B--2---:R-:W-:Y:S05]  /*9510*/  @!P1 NANOSLEEP.SYNCS 0x989680 ;  /* 0x009896800000995d */ /* 0x004fea0003900000 */
[----:B------:R-:W2:Y:S02]  /*9520*/  @!P1 SYNCS.PHASECHK.TRANS64 P1, [R108+URZ+0x280], R4 ;  /* 0x000280046c0095a7 */ /* 0x000ea400080210ff */
[----:B--2---:R-:W-:Y:S05]  /*9530*/  @!P1 BRA `(.L_x_143) ;  /* 0xfffffffc00f09947 */ /* 0x004fea000383ffff */
[----:B------:R-:W-:Y:S05]  /*9540*/  BRA `(.L_x_142) ;  /* 0xffffffdc00947947 */ /* 0x000fea000383ffff */
        .weak           $__internal_0_$__cuda_sm10x_tcgen05_guardrail_trap_col_being_dealloced_not_returned_by_alloc
        .type           $__internal_0_$__cuda_sm10x_tcgen05_guardrail_trap_col_being_dealloced_not_returned_by_alloc,@function
        .size           $__internal_0_$__cuda_sm10x_tcgen05_guardrail_trap_col_being_dealloced_not_returned_by_alloc,($__internal_1_$__cuda_sm10x_tcgen05_guardrail_trap_phase_invalid_during_alloc - $__internal_0_$__cuda_sm10x_tcgen05_guardrail_trap_col_being_dealloced_not_returned_by_alloc)
$__internal_0_$__cuda_sm10x_tcgen05_guardrail_trap_col_being_dealloced_not_returned_by_alloc:
[----:B------:R-:W-:Y:S05]  /*9550*/  BPT.TRAP 0x1 ;  /* 0x000000040000795c */ /* 0x000fea0000300000 */
[----:B------:R-:W-:-:S04]  /*9560*/  HFMA2 R3, -RZ, RZ, 0, 0 ;  /* 0x00000000ff037431 */ /* 0x000fc800000001ff */
[----:B------:R-:W-:Y:S05]  /*9570*/  RET.REL.NODEC R2 `(_ZN7cutlass13device_kernelINS_4gemm6kernel13GemmUniversalIN4cute5tupleIJiiiiEEENS1_10collective13CollectiveMmaINS1_35MainloopSm100TmaUmmaWarpSpecializedILi36ELi2ELi4ENS5_IJNS4_1CILi2EEENSA_ILi1EEESC_EEEEENS5_IJNSA_ILi128EEENSA_ILi64EEESG_EEENS_12float_e4m3_tENS5_IJlSC_lEEESI_SJ_NS4_8TiledMMAINS4_8MMA_AtomIJNS4_10MMA_TraitsINS4_25SM100_MMA_F8F6F4_2x1SM_SSEJSI_SI_fSF_SG_NS4_17integral_constantINS4_4UMMA5MajorELSQ_0EEESR_NSO_INSP_7ScaleInELSS_0EEEST_EEEEEENS4_6LayoutINS5_IJSC_SC_SC_EEENS5_IJNSA_ILi0EEESY_SY_EEEEENS5_IJNS4_10UnderscoreES11_S11_EEEEENS4_18SM100_TMA_2SM_LOADENS4_14ComposedLayoutINS4_7SwizzleILi2ELi4ELi3EEENS4_18smem_ptr_flag_bitsILi8EEENSW_INS5_IJNSA_ILi8EEESG_EEENS5_IJSG_SC_EEEEEEEvNS4_8identityES14_S1E_vS1F_EENS_8epilogue10collective18CollectiveEpilogueINS1H_23Sm100TmaWarpSpecializedILi1ELi1ELi32ELb0ELb0EEEJNS5_IJSG_SG_SG_EEENS5_IJNSW_ISG_SC_EES1N_EEESI_SJ_SI_SJ_NS1H_6fusion15FusionCallbacksIS1L_NS1P_23LinCombPerRowBiasEltActINS1H_6thread4ReLuESI_fSI_SI_fLi16ELNS_15FloatRoundStyleE2EEES1M_S1O_JEEENS4_5SM1004TMEM4LOAD26SM100_TMEM_LOAD_32dp32b32xENS4_13SM90_TMA_LOADES1E_NS4_39AutoVectorizingCopyWithAssumedAlignmentILi128EEENS4_14SM90_TMA_STOREES1E_S23_S23_EEEvvEEEEvNT_6ParamsE) ;  /* 0xffffff6802a07950 */ /* 0x000fea0003c3ffff */
        .weak           $__internal_1_$__cuda_sm10x_tcgen05_guardrail_trap_phase_invalid_during_alloc
        .type           $__internal_1_$__cuda_sm10x_tcgen05_guardrail_trap_phase_invalid_during_alloc,@function
        .size           $__internal_1_$__cuda_sm10x_tcgen05_guardrail_trap_phase_invalid_during_alloc,($__internal_2_$__cuda_sm10x_tcgen05_guardrail_trap_unallocated_columns_being_dealloced - $__internal_1_$__cuda_sm10x_tcgen05_guardrail_trap_phase_invalid_during_alloc)
$__internal_1_$__cuda_sm10x_tcgen05_guardrail_trap_phase_invalid_during_alloc:
[----:B------:R-:W-:Y:S05]  /*9580*/  BPT.TRAP 0x1 ;  /* 0x000000040000795c */ /* 0x000fea0000300000 */
[----:B------:R-:W-:-:S04]  /*9590*/  MOV R3, 0x0 ;  /* 0x0000000000037802 */ /* 0x000fc80000000f00 */
[----:B------:R-:W-:Y:S05]  /*95a0*/  RET.REL.NODEC R2 `(_ZN7cutlass13device_kernelINS_4gemm6kernel13GemmUniversalIN4cute5tupleIJiiiiEEENS1_10collective13CollectiveMmaINS1_35MainloopSm100TmaUmmaWarpSpecializedILi36ELi2ELi4ENS5_IJNS4_1CILi2EEENSA_ILi1EEESC_EEEEENS5_IJNSA_ILi128EEENSA_ILi64EEESG_EEENS_12float_e4m3_tENS5_IJlSC_lEEESI_SJ_NS4_8TiledMMAINS4_8MMA_AtomIJNS4_10MMA_TraitsINS4_25SM100_MMA_F8F6F4_2x1SM_SSEJSI_SI_fSF_SG_NS4_17integral_constantINS4_4UMMA5MajorELSQ_0EEESR_NSO_INSP_7ScaleInELSS_0EEEST_EEEEEENS4_6LayoutINS5_IJSC_SC_SC_EEENS5_IJNSA_ILi0EEESY_SY_EEEEENS5_IJNS4_10UnderscoreES11_S11_EEEEENS4_18SM100_TMA_2SM_LOADENS4_14ComposedLayoutINS4_7SwizzleILi2ELi4ELi3EEENS4_18smem_ptr_flag_bitsILi8EEENSW_INS5_IJNSA_ILi8EEESG_EEENS5_IJSG_SC_EEEEEEEvNS4_8identityES14_S1E_vS1F_EENS_8epilogue10collective18CollectiveEpilogueINS1H_23Sm100TmaWarpSpecializedILi1ELi1ELi32ELb0ELb0EEEJNS5_IJSG_SG_SG_EEENS5_IJNSW_ISG_SC_EES1N_EEESI_SJ_SI_SJ_NS1H_6fusion15FusionCallbacksIS1L_NS1P_23LinCombPerRowBiasEltActINS1H_6thread4ReLuESI_fSI_SI_fLi16ELNS_15FloatRoundStyleE2EEES1M_S1O_JEEENS4_5SM1004TMEM4LOAD26SM100_TMEM_LOAD_32dp32b32xENS4_13SM90_TMA_LOADES1E_NS4_39AutoVectorizingCopyWithAssumedAlignmentILi128EEENS4_14SM90_TMA_STOREES1E_S23_S23_EEEvvEEEEvNT_6ParamsE) ;  /* 0xffffff6802947950 */ /* 0x000fea0003c3ffff */
        .weak           $__internal_2_$__cuda_sm10x_tcgen05_guardrail_trap_unallocated_columns_being_dealloced
        .type           $__internal_2_$__cuda_sm10x_tcgen05_guardrail_trap_unallocated_columns_being_dealloced,@function
        .size           $__internal_2_$__cuda_sm10x_tcgen05_guardrail_trap_unallocated_columns_being_dealloced,(.L_x_248 - $__internal_2_$__cuda_sm10x_tcgen05_guardrail_trap_unallocated_columns_being_dealloced)
$__internal_2_$__cuda_sm10x_tcgen05_guardrail_trap_unallocated_columns_being_dealloced:
[----:B------:R-:W-:Y:S05]  /*95b0*/  BPT.TRAP 0x1 ;  /* 0x000000040000795c */ /* 0x000fea0000300000 */
[----:B------:R-:W-:-:S04]  /*95c0*/  HFMA2 R3, -RZ, RZ, 0, 0 ;  /* 0x00000000ff037431 */ /* 0x000fc800000001ff */
[----:B------:R-:W-:Y:S05]  /*95d0*/  RET.REL.NODEC R2 `(_ZN7cutlass13device_kernelINS_4gemm6kernel13GemmUniversalIN4cute5tupleIJiiiiEEENS1_10collective13CollectiveMmaINS1_35MainloopSm100TmaUmmaWarpSpecializedILi36ELi2ELi4ENS5_IJNS4_1CILi2EEENSA_ILi1EEESC_EEEEENS5_IJNSA_ILi128EEENSA_ILi64EEESG_EEENS_12float_e4m3_tENS5_IJlSC_lEEESI_SJ_NS4_8TiledMMAINS4_8MMA_AtomIJNS4_10MMA_TraitsINS4_25SM100_MMA_F8F6F4_2x1SM_SSEJSI_SI_fSF_SG_NS4_17integral_constantINS4_4UMMA5MajorELSQ_0EEESR_NSO_INSP_7ScaleInELSS_0EEEST_EEEEEENS4_6LayoutINS5_IJSC_SC_SC_EEENS5_IJNSA_ILi0EEESY_SY_EEEEENS5_IJNS4_10UnderscoreES11_S11_EEEEENS4_18SM100_TMA_2SM_LOADENS4_14ComposedLayoutINS4_7SwizzleILi2ELi4ELi3EEENS4_18smem_ptr_flag_bitsILi8EEENSW_INS5_IJNSA_ILi8EEESG_EEENS5_IJSG_SC_EEEEEEEvNS4_8identityES14_S1E_vS1F_EENS_8epilogue10collective18CollectiveEpilogueINS1H_23Sm100TmaWarpSpecializedILi1ELi1ELi32ELb0ELb0EEEJNS5_IJSG_SG_SG_EEENS5_IJNSW_ISG_SC_EES1N_EEESI_SJ_SI_SJ_NS1H_6fusion15FusionCallbacksIS1L_NS1P_23LinCombPerRowBiasEltActINS1H_6thread4ReLuESI_fSI_SI_fLi16ELNS_15FloatRoundStyleE2EEES1M_S1O_JEEENS4_5SM1004TMEM4LOAD26SM100_TMEM_LOAD_32dp32b32xENS4_13SM90_TMA_LOADES1E_NS4_39AutoVectorizingCopyWithAssumedAlignmentILi128EEENS4_14SM90_TMA_STOREES1E_S23_S23_EEEvvEEEEvNT_6ParamsE) ;  /* 0xffffff6802887950 */ /* 0x000fea0003c3ffff */
.L_x_247:
[----:B------:R-:W-:-:S00]  /*95e0*/  BRA `(.L_x_247) ;  /* 0xfffffffc00fc7947 */ /* 0x000fc0000383ffff */
[----:B------:R-:W-:-:S00]  /*95f0*/  NOP ;  /* 0x0000000000007918 */ /* 0x000fc00000000000 */
        /* <DEDUP_REMOVED lines=8> */
.L_x_248:


//--------------------- .nv.global.init           --------------------------
	.section	.nv.global.init,"aw",@progbits
.nv.global.init:
	.type		$str$27,@object
	.size		$str$27,($str$28 - $str$27)
$str$27:
        /*0000*/ 	.byte	0x28, 0x61, 0x64, 0x64, 0x72, 0x65, 0x73, 0x73, 0x20, 0x26, 0x20, 0x6d, 0x61, 0x73, 0x6b, 0x29
        /*0010*/ 	.byte	0x20, 0x3d, 0x3d, 0x20, 0x30, 0x00
	.type		$str$28,@object
	.size		$str$28,($str$26 - $str$28)
$str$28:
        /*0016*/ 	.byte	0x2f, 0x74, 0x6d, 0x70, 0x2f, 0x63, 0x75, 0x74, 0x6c, 0x61, 0x73, 0x73, 0x5f, 0x73, 0x77, 0x65
        /*0026*/ 	.byte	0x65, 0x70, 0x5f, 0x73, 0x72, 0x63, 0x2f, 0x69, 0x6e, 0x63, 0x6c, 0x75, 0x64, 0x65, 0x2f, 0x63
        /*0036*/ 	.byte	0x75, 0x74, 0x65, 0x2f, 0x70, 0x6f, 0x69, 0x6e, 0x74, 0x65, 0x72, 0x5f, 0x66, 0x6c, 0x61, 0x67
        /*0046*/ 	.byte	0x67, 0x65, 0x64, 0x2e, 0x68, 0x70, 0x70, 0x00
	.type		$str$26,@object
	.size		$str$26,($str$25 - $str$26)
$str$26:
        /*004e*/ 	.byte	0x2f, 0x74, 0x6d, 0x70, 0x2f, 0x63, 0x75, 0x74, 0x6c, 0x61, 0x73, 0x73, 0x5f, 0x73, 0x77, 0x65
        /*005e*/ 	.byte	0x65, 0x70, 0x5f, 0x73, 0x72, 0x63, 0x2f, 0x69, 0x6e, 0x63, 0x6c, 0x75, 0x64, 0x65, 0x2f, 0x63
        /*006e*/ 	.byte	0x75, 0x74, 0x65, 0x2f, 0x61, 0x74, 0x6f, 0x6d, 0x2f, 0x63, 0x6f, 0x70, 0x79, 0x5f, 0x74, 0x72
        /*007e*/ 	.byte	0x61, 0x69, 0x74, 0x73, 0x5f, 0x73, 0x6d, 0x31, 0x30, 0x30, 0x2e, 0x68, 0x70, 0x70, 0x00
	.type		$str$25,@object
	.size		$str$25,(__unnamed_1 - $str$25)
$str$25:
        /*008d*/ 	.byte	0x28, 0x28, 0x75, 0x69, 0x6e, 0x74, 0x33, 0x32, 0x5f, 0x74, 0x28, 0x74, 0x68, 0x72, 0x65, 0x61
        /*009d*/ 	.byte	0x64, 0x49, 0x64, 0x78, 0x2e, 0x78, 0x29, 0x20, 0x2f, 0x20, 0x33, 0x32, 0x29, 0x20, 0x25, 0x20
        /*00ad*/ 	.byte	0x34, 0x29, 0x20, 0x3d, 0x3d, 0x20, 0x28, 0x28, 0x28, 0x74, 0x6d, 0x65, 0x6d, 0x5f, 0x61, 0x64
        /*00bd*/ 	.byte	0x64, 0x72, 0x20, 0x3e, 0x3e, 0x20, 0x31, 0x36, 0x29, 0x20, 0x2f, 0x20, 0x33, 0x32, 0x29, 0x20
        /*00cd*/ 	.byte	0x25, 0x20, 0x34, 0x29, 0x00
	.type		__unnamed_1,@object
	.size		__unnamed_1,(__unnamed_2 - __unnamed_1)
__unnamed_1:
        /*00d2*/ 	.byte	0x61, 0x75, 0x74, 0x6f, 0x20, 0x63, 0x75, 0x74, 0x65, 0x3a, 0x3a, 0x61, 0x73, 0x5f, 0x70, 0x6f
        /* <DEDUP_REMOVED lines=24> */
        /*0262*/ 	.byte	0x3c, 0x34, 0x30, 0x39, 0x36, 0x3e, 0x3e, 0x3e, 0x3e, 0x5d, 0x00
	.type		__unnamed_2,@object
	.size		__unnamed_2,(.L_2 - __unnamed_2)
__unnamed_2:
        /* <DEDUP_REMOVED lines=40> */
        /*04ed*/ 	.byte	0x74, 0x65, 0x3a, 0x3a, 0x43, 0x3c, 0x30, 0x3e, 0x3e, 0x3e, 0x3e, 0x5d, 0x00
.L_2:


//--------------------- .nv.shared._ZN7cutlass13device_kernelINS_4gemm6kernel13GemmUniversalIN4cute5tupleIJiiiiEEENS1_10collective13CollectiveMmaINS1_35MainloopSm100TmaUmmaWarpSpecializedILi36ELi2ELi4ENS5_IJNS4_1CILi2EEENSA_ILi1EEESC_EEEEENS5_IJNSA_ILi128EEENSA_ILi64EEESG_EEENS_12float_e4m3_tENS5_IJlSC_lEEESI_SJ_NS4_8TiledMMAINS4_8MMA_AtomIJNS4_10MMA_TraitsINS4_25SM100_MMA_F8F6F4_2x1SM_SSEJSI_SI_fSF_SG_NS4_17integral_constantINS4_4UMMA5MajorELSQ_0EEESR_NSO_INSP_7ScaleInELSS_0EEEST_EEEEEENS4_6LayoutINS5_IJSC_SC_SC_EEENS5_IJNSA_ILi0EEESY_SY_EEEEENS5_IJNS4_10UnderscoreES11_S11_EEEEENS4_18SM100_TMA_2SM_LOADENS4_14ComposedLayoutINS4_7SwizzleILi2ELi4ELi3EEENS4_18smem_ptr_flag_bitsILi8EEENSW_INS5_IJNSA_ILi8EEESG_EEENS5_IJSG_SC_EEEEEEEvNS4_8identityES14_S1E_vS1F_EENS_8epilogue10collective18CollectiveEpilogueINS1H_23Sm100TmaWarpSpecializedILi1ELi1ELi32ELb0ELb0EEEJNS5_IJSG_SG_SG_EEENS5_IJNSW_ISG_SC_EES1N_EEESI_SJ_SI_SJ_NS1H_6fusion15FusionCallbacksIS1L_NS1P_23LinCombPerRowBiasEltActINS1H_6thread4ReLuESI_fSI_SI_fLi16ELNS_15FloatRoundStyleE2EEES1M_S1O_JEEENS4_5SM1004TMEM4LOAD26SM100_TMEM_LOAD_32dp32b32xENS4_13SM90_TMA_LOADES1E_NS4_39AutoVectorizingCopyWithAssumedAlignmentILi128EEENS4_14SM90_TMA_STOREES1E_S23_S23_EEEvvEEEEvNT_6ParamsE --------------------------
	.section	.nv.shared._ZN7cutlass13device_kernelINS_4gemm6kernel13GemmUniversalIN4cute5tupleIJiiiiEEENS1_10collective13CollectiveMmaINS1_35MainloopSm100TmaUmmaWarpSpecializedILi36ELi2ELi4ENS5_IJNS4_1CILi2EEENSA_ILi1EEESC_EEEEENS5_IJNSA_ILi128EEENSA_ILi64EEESG_EEENS_12float_e4m3_tENS5_IJlSC_lEEESI_SJ_NS4_8TiledMMAINS4_8MMA_AtomIJNS4_10MMA_TraitsINS4_25SM100_MMA_F8F6F4_2x1SM_SSEJSI_SI_fSF_SG_NS4_17integral_constantINS4_4UMMA5MajorELSQ_0EEESR_NSO_INSP_7ScaleInELSS_0EEEST_EEEEEENS4_6LayoutINS5_IJSC_SC_SC_EEENS5_IJNSA_ILi0EEESY_SY_EEEEENS5_IJNS4_10UnderscoreES11_S11_EEEEENS4_18SM100_TMA_2SM_LOADENS4_14ComposedLayoutINS4_7SwizzleILi2ELi4ELi3EEENS4_18smem_ptr_flag_bitsILi8EEENSW_INS5_IJNSA_ILi8EEESG_EEENS5_IJSG_SC_EEEEEEEvNS4_8identityES14_S1E_vS1F_EENS_8epilogue10collective18CollectiveEpilogueINS1H_23Sm100TmaWarpSpecializedILi1ELi1ELi32ELb0ELb0EEEJNS5_IJSG_SG_SG_EEENS5_IJNSW_ISG_SC_EES1N_EEESI_SJ_SI_SJ_NS1H_6fusion15FusionCallbacksIS1L_NS1P_23LinCombPerRowBiasEltActINS1H_6thread4ReLuESI_fSI_SI_fLi16ELNS_15FloatRoundStyleE2EEES1M_S1O_JEEENS4_5SM1004TMEM4LOAD26SM100_TMEM_LOAD_32dp32b32xENS4_13SM90_TMA_LOADES1E_NS4_39AutoVectorizingCopyWithAssumedAlignmentILi128EEENS4_14SM90_TMA_STOREES1E_S23_S23_EEEvvEEEEvNT_6ParamsE,"aw",@nobits
	.sectionflags	@""
	.align	16
	.zero		1024


//--------------------- .nv.shared.reserved.0     --------------------------
	.section	.nv.shared.reserved.0,"aw",@nobits
	.weak		__nv_reservedSMEM_offset_0_alias
	.size		__nv_reservedSMEM_offset_0_alias, 0, 64
	.other		__nv_reservedSMEM_offset_0_alias,@"STO_CUDA_RESERVED_SHARED STV_DEFAULT"
__nv_reservedSMEM_offset_0_alias:
	.zero		0
.nv.shared.reserved.0:
	.zero		64
	.weak		__nv_reservedSMEM_tcgen05_partition
	.type		__nv_reservedSMEM_tcgen05_partition,@object
	.size		__nv_reservedSMEM_tcgen05_partition,(.L_0 - __nv_reservedSMEM_tcgen05_partition)
__nv_reservedSMEM_tcgen05_partition:
	.zero		32
.L_0:


//--------------------- .nv.global                --------------------------
	.section	.nv.global,"aw",@nobits
.nv.global:
	.type		_ZN39_INTERNAL_76963793_4_k_cu_d8ff9720_35464cute1_E,@object
	.size		_ZN39_INTERNAL_76963793_4_k_cu_d8ff9720_35464cute1_E,(_ZN39_INTERNAL_76963793_4_k_cu_d8ff9720_35464cuda3std3__45__cpo6cbeginE - _ZN39_INTERNAL_76963793_4_k_cu_d8ff9720_35464cute1_E)
_ZN39_INTERNAL_76963793_4_k_cu_d8ff9720_35464cute1_E:
	.zero		1
	.type		_ZN39_INTERNAL_76963793_4_k_cu_d8ff9720_35464cuda3std3__45__cpo6cbeginE,@object
	.size		_ZN39_INTERNAL_76963793_4_k_cu_d8ff9720_35464cuda3std3__45__cpo6cbeginE,(_ZN39_INTERNAL_76963793_4_k_cu_d8ff9720_35464cuda3std3__48in_placeE - _ZN39_INTERNAL_76963793_4_k_cu_d8ff9720_35464cuda3std3__45__cpo6cbeginE)
_ZN39_INTERNAL_76963793_4_k_cu_d8ff9720_35464cuda3std3__45__cpo6cbeginE:
	.zero		1
	.type		_ZN39_INTERNAL_76963793_4_k_cu_d8ff9720_35464cuda3std3__48in_placeE,@object
	.size		_ZN39_INTERNAL_76963793_4_k_cu_d8ff9720_35464cuda3std3__48in_placeE,(_ZN39_INTERNAL_76963793_4_k_cu_d8ff9720_35464cuda3std6ranges3__45__cpo9iter_moveE - _ZN39_INTERNAL_76963793_4_k_cu_d8ff9720_35464cuda3std3__48in_placeE)
_ZN39_INTERNAL_76963793_4_k_cu_d8ff9720_35464cuda3std3__48in_placeE:
	.zero		1
	.type		_ZN39_INTERNAL_76963793_4_k_cu_d8ff9720_35464cuda3std6ranges3__45__cpo9iter_moveE,@object
	.size		_ZN39_INTERNAL_76963793_4_k_cu_d8ff9720_35464cuda3std6ranges3__45__cpo9iter_moveE,(_ZN39_INTERNAL_76963793_4_k_cu_d8ff9720_35464cuda3std3__45__cpo5beginE - _ZN39_INTERNAL_76963793_4_k_cu_d8ff9720_35464cuda3std6ranges3__45__cpo9iter_moveE)
_ZN39_INTERNAL_76963793_4_k_cu_d8ff9720_35464cuda3std6ranges3__45__cpo9iter_moveE:
	.zero		1
	.type		_ZN39_INTERNAL_76963793_4_k_cu_d8ff9720_35464cuda3std3__45__cpo5beginE,@object
	.size		_ZN39_INTERNAL_76963793_4_k_cu_d8ff9720_35464cuda3std3__45__cpo5beginE,(_ZN39_INTERNAL_76963793_4_k_cu_d8ff9720_35464cuda3std3__441_GLOBAL__N__76963793_4_k_cu_d8ff9720_35466ignoreE - _ZN39_INTERNAL_76963793_4_k_cu_d8ff9720_35464cuda3std3__45__cpo5beginE)
_ZN39_INTERNAL_76963793_4_k_cu_d8ff9720_35464cuda3std3__45__cpo5beginE:
	.zero		1
	.type		_ZN39_INTERNAL_76963793_4_k_cu_d8ff9720_35464cuda3std3__441_GLOBAL__N__76963793_4_k_cu_d8ff9720_35466ignoreE,@object
	.size		_ZN39_INTERNAL_76963793_4_k_cu_d8ff9720_35464cuda3std3__441_GLOBAL__N__76963793_4_k_cu_d8ff9720_35466ignoreE,(_ZN39_INTERNAL_76963793_4_k_cu_d8ff9720_35464cute7productE - _ZN39_INTERNAL_76963793_4_k_cu_d8ff9720_35464cuda3std3__441_GLOBAL__N__76963793_4_k_cu_d8ff9720_35466ignoreE)
_ZN39_INTERNAL_76963793_4_k_cu_d8ff9720_35464cuda3std3__441_GLOBAL__N__76963793_4_k_cu_d8ff9720_35466ignoreE:
	.zero		1
	.type		_ZN39_INTERNAL_76963793_4_k_cu_d8ff9720_35464cute7productE,@object
	.size		_ZN39_INTERNAL_76963793_4_k_cu_d8ff9720_35464cute7productE,(_ZN39_INTERNAL_76963793_4_k_cu_d8ff9720_35464cuda3std3__45__cpo3endE - _ZN39_INTERNAL_76963793_4_k_cu_d8ff9720_35464cute7productE)
_ZN39_INTERNAL_76963793_4_k_cu_d8ff9720_35464cute7productE:
	.zero		1
	.type		_ZN39_INTERNAL_76963793_4_k_cu_d8ff9720_35464cuda3std3__45__cpo3endE,@object
	.size		_ZN39_INTERNAL_76963793_4_k_cu_d8ff9720_35464cuda3std3__45__cpo3endE,(_ZN39_INTERNAL_76963793_4_k_cu_d8ff9720_35464cuda3std3__419piecewise_constructE - _ZN39_INTERNAL_76963793_4_k_cu_d8ff9720_35464cuda3std3__45__cpo3endE)
_ZN39_INTERNAL_76963793_4_k_cu_d8ff9720_35464cuda3std3__45__cpo3endE:
	.zero		1
	.type		_ZN39_INTERNAL_76963793_4_k_cu_d8ff9720_35464cuda3std3__419piecewise_constructE,@object
	.size		_ZN39_INTERNAL_76963793_4_k_cu_d8ff9720_35464cuda3std3__419piecewise_constructE,(_ZN39_INTERNAL_76963793_4_k_cu_d8ff9720_35464cuda3std3__45__cpo4cendE - _ZN39_INTERNAL_76963793_4_k_cu_d8ff9720_35464cuda3std3__419piecewise_constructE)
_ZN39_INTERNAL_76963793_4_k_cu_d8ff9720_35464cuda3std3__419piecewise_constructE:
	.zero		1
	.type		_ZN39_INTERNAL_76963793_4_k_cu_d8ff9720_35464cuda3std3__45__cpo4cendE,@object
	.size		_ZN39_INTERNAL_76963793_4_k_cu_d8ff9720_35464cuda3std3__45__cpo4cendE,(_ZN39_INTERNAL_76963793_4_k_cu_d8ff9720_35464cuda3std6ranges3__45__cpo4swapE - _ZN39_INTERNAL_76963793_4_k_cu_d8ff9720_35464cuda3std3__45__cpo4cendE)
_ZN39_INTERNAL_76963793_4_k_cu_d8ff9720_35464cuda3std3__45__cpo4cendE:
	.zero		1
	.type		_ZN39_INTERNAL_76963793_4_k_cu_d8ff9720_35464cuda3std6ranges3__45__cpo4swapE,@object
	.size		_ZN39_INTERNAL_76963793_4_k_cu_d8ff9720_35464cuda3std6ranges3__45__cpo4swapE,(.L_10 - _ZN39_INTERNAL_76963793_4_k_cu_d8ff9720_35464cuda3std6ranges3__45__cpo4swapE)
_ZN39_INTERNAL_76963793_4_k_cu_d8ff9720_35464cuda3std6ranges3__45__cpo4swapE:
	.zero		1
.L_10:


//--------------------- .nv.constant0._ZN7cutlass13device_kernelINS_4gemm6kernel13GemmUniversalIN4cute5tupleIJiiiiEEENS1_10collective13CollectiveMmaINS1_35MainloopSm100TmaUmmaWarpSpecializedILi36ELi2ELi4ENS5_IJNS4_1CILi2EEENSA_ILi1EEESC_EEEEENS5_IJNSA_ILi128EEENSA_ILi64EEESG_EEENS_12float_e4m3_tENS5_IJlSC_lEEESI_SJ_NS4_8TiledMMAINS4_8MMA_AtomIJNS4_10MMA_TraitsINS4_25SM100_MMA_F8F6F4_2x1SM_SSEJSI_SI_fSF_SG_NS4_17integral_constantINS4_4UMMA5MajorELSQ_0EEESR_NSO_INSP_7ScaleInELSS_0EEEST_EEEEEENS4_6LayoutINS5_IJSC_SC_SC_EEENS5_IJNSA_ILi0EEESY_SY_EEEEENS5_IJNS4_10UnderscoreES11_S11_EEEEENS4_18SM100_TMA_2SM_LOADENS4_14ComposedLayoutINS4_7SwizzleILi2ELi4ELi3EEENS4_18smem_ptr_flag_bitsILi8EEENSW_INS5_IJNSA_ILi8EEESG_EEENS5_IJSG_SC_EEEEEEEvNS4_8identityES14_S1E_vS1F_EENS_8epilogue10collective18CollectiveEpilogueINS1H_23Sm100TmaWarpSpecializedILi1ELi1ELi32ELb0ELb0EEEJNS5_IJSG_SG_SG_EEENS5_IJNSW_ISG_SC_EES1N_EEESI_SJ_SI_SJ_NS1H_6fusion15FusionCallbacksIS1L_NS1P_23LinCombPerRowBiasEltActINS1H_6thread4ReLuESI_fSI_SI_fLi16ELNS_15FloatRoundStyleE2EEES1M_S1O_JEEENS4_5SM1004TMEM4LOAD26SM100_TMEM_LOAD_32dp32b32xENS4_13SM90_TMA_LOADES1E_NS4_39AutoVectorizingCopyWithAssumedAlignmentILi128EEENS4_14SM90_TMA_STOREES1E_S23_S23_EEEvvEEEEvNT_6ParamsE --------------------------
	.section	.nv.constant0._ZN7cutlass13device_kernelINS_4gemm6kernel13GemmUniversalIN4cute5tupleIJiiiiEEENS1_10collective13CollectiveMmaINS1_35MainloopSm100TmaUmmaWarpSpecializedILi36ELi2ELi4ENS5_IJNS4_1CILi2EEENSA_ILi1EEESC_EEEEENS5_IJNSA_ILi128EEENSA_ILi64EEESG_EEENS_12float_e4m3_tENS5_IJlSC_lEEESI_SJ_NS4_8TiledMMAINS4_8MMA_AtomIJNS4_10MMA_TraitsINS4_25SM100_MMA_F8F6F4_2x1SM_SSEJSI_SI_fSF_SG_NS4_17integral_constantINS4_4UMMA5MajorELSQ_0EEESR_NSO_INSP_7ScaleInELSS_0EEEST_EEEEEENS4_6LayoutINS5_IJSC_SC_SC_EEENS5_IJNSA_ILi0EEESY_SY_EEEEENS5_IJNS4_10UnderscoreES11_S11_EEEEENS4_18SM100_TMA_2SM_LOADENS4_14ComposedLayoutINS4_7SwizzleILi2ELi4ELi3EEENS4_18smem_ptr_flag_bitsILi8EEENSW_INS5_IJNSA_ILi8EEESG_EEENS5_IJSG_SC_EEEEEEEvNS4_8identityES14_S1E_vS1F_EENS_8epilogue10collective18CollectiveEpilogueINS1H_23Sm100TmaWarpSpecializedILi1ELi1ELi32ELb0ELb0EEEJNS5_IJSG_SG_SG_EEENS5_IJNSW_ISG_SC_EES1N_EEESI_SJ_SI_SJ_NS1H_6fusion15FusionCallbacksIS1L_NS1P_23LinCombPerRowBiasEltActINS1H_6thread4ReLuESI_fSI_SI_fLi16ELNS_15FloatRoundStyleE2EEES1M_S1O_JEEENS4_5SM1004TMEM4LOAD26SM100_TMEM_LOAD_32dp32b32xENS4_13SM90_TMA_LOADES1E_NS4_39AutoVectorizingCopyWithAssumedAlignmentILi128EEENS4_14SM90_TMA_STOREES1E_S23_S23_EEEvvEEEEvNT_6ParamsE,"a",@progbits
	.sectionflags	@""
	.align	4
.nv.constant0._ZN7cutlass13device_kernelINS_4gemm6kernel13GemmUniversalIN4cute5tupleIJiiiiEEENS1_10collective13CollectiveMmaINS1_35MainloopSm100TmaUmmaWarpSpecializedILi36ELi2ELi4ENS5_IJNS4_1CILi2EEENSA_ILi1EEESC_EEEEENS5_IJNSA_ILi128EEENSA_ILi64EEESG_EEENS_12float_e4m3_tENS5_IJlSC_lEEESI_SJ_NS4_8TiledMMAINS4_8MMA_AtomIJNS4_10MMA_TraitsINS4_25SM100_MMA_F8F6F4_2x1SM_SSEJSI_SI_fSF_SG_NS4_17integral_constantINS4_4UMMA5MajorELSQ_0EEESR_NSO_INSP_7ScaleInELSS_0EEEST_EEEEEENS4_6LayoutINS5_IJSC_SC_SC_EEENS5_IJNSA_ILi0EEESY_SY_EEEEENS5_IJNS4_10UnderscoreES11_S11_EEEEENS4_18SM100_TMA_2SM_LOADENS4_14ComposedLayoutINS4_7SwizzleILi2ELi4ELi3EEENS4_18smem_ptr_flag_bitsILi8EEENSW_INS5_IJNSA_ILi8EEESG_EEENS5_IJSG_SC_EEEEEEEvNS4_8identityES14_S1E_vS1F_EENS_8epilogue10collective18CollectiveEpilogueINS1H_23Sm100TmaWarpSpecializedILi1ELi1ELi32ELb0ELb0EEEJNS5_IJSG_SG_SG_EEENS5_IJNSW_ISG_SC_EES1N_EEESI_SJ_SI_SJ_NS1H_6fusion15FusionCallbacksIS1L_NS1P_23LinCombPerRowBiasEltActINS1H_6thread4ReLuESI_fSI_SI_fLi16ELNS_15FloatRoundStyleE2EEES1M_S1O_JEEENS4_5SM1004TMEM4LOAD26SM100_TMEM_LOAD_32dp32b32xENS4_13SM90_TMA_LOADES1E_NS4_39AutoVectorizingCopyWithAssumedAlignmentILi128EEENS4_14SM90_TMA_STOREES1E_S23_S23_EEEvvEEEEvNT_6ParamsE:
	.zero		2944


//--------------------- SYMBOLS --------------------------

	.type		.nv.reservedSmem.offset0,@object
	.size		.nv.reservedSmem.offset0,0x4
	.type		.nv.reservedSmem.cap,@object
	.size		.nv.reservedSmem.cap,0x4
	.type		__assertfail,@function
